	.target	sm_90a

	.elftype	@"ET_EXEC"


//--------------------- .note.nv.tkinfo           --------------------------
	.section	.note.nv.tkinfo,"",@"SHT_NOTE"
	.sectionflags	@"SHF_NOTE_NV_TKINFO"
	.tkinfo
        /*0018*/ 	.word	0x00000002
        /*0030*/ 	.string	""
        /*0030*/ 	.string	"ptxas"
        /*0030*/ 	.string	"Cuda compilation tools, release 13.0, V13.0.88"
        /*0030*/ 	.string	"Build cuda_13.0.r13.0/compiler.36424714_0"
        /*0030*/ 	.string	"-arch sm_90a -m 64 "



//--------------------- .note.nv.cuinfo           --------------------------
	.section	.note.nv.cuinfo,"",@"SHT_NOTE"
	.sectionflags	@"SHF_NOTE_NV_CUINFO"
        /*0018*/ 	.short	0x0002
        /*001a*/ 	.short	0x005a
        /*001c*/ 	.short	0x0082
	.zero		2


//--------------------- .nv.info                  --------------------------
	.section	.nv.info,"",@"SHT_CUDA_INFO"
	.align	4


	//----- nvinfo : EIATTR_REGCOUNT
	.align		4
        /*0000*/ 	.byte	0x04, 0x2f
        /*0002*/ 	.short	(.L_15 - .L_14)
	.align		4
.L_14:
        /*0004*/ 	.word	index@(_ZN7cutlass13device_kernelINS_4gemm6kernel13GemmUniversalIN4cute5tupleIJiiiiEEENS1_10collective13CollectiveMmaINS1_34MainloopSm90TmaGmmaWarpSpecializedILi3ENS5_IJNS4_1CILi1EEESB_SB_EEENS1_32KernelTmaWarpSpecializedPingpongEEENS5_IJNSA_ILi64EEENSA_ILi192EEENSA_ILi128EEEEEENS_6half_tENS5_IJlSB_lEEESJ_SK_NS4_8TiledMMAINS4_8MMA_AtomIJNS4_4SM904GMMA26MMA_64x192x16_F32F16F16_SSILNSO_5MajorE0ELSQ_0ELNSO_7ScaleInE1ELSR_1EEEEEENS4_6LayoutISC_NS5_IJNSA_ILi0EEESV_SV_EEEEENS5_IJNS4_10UnderscoreESY_SY_EEEEENS4_13SM90_TMA_LOADENS4_14ComposedLayoutINS4_7SwizzleILi3ELi4ELi3EEENS4_18smem_ptr_flag_bitsILi16EEENSU_INS5_IJNSA_ILi8EEESF_EEENS5_IJSF_SB_EEEEEEEvNS4_8identityES11_S1B_vS1C_EENS_8epilogue10collective6detail29Sm90TmaWarpSpecializedAdapterINS1F_15DefaultEpilogueISJ_SK_SK_NS1E_6thread17LinearCombinationISJ_Li1EffLNS1J_9ScaleType4KindE0ELNS_15FloatRoundStyleE2ESJ_EENS1_15EpilogueDefaultEEEEEvvEEEEvNT_6ParamsE)
        /*0008*/ 	.word	0x000000a8


	//----- nvinfo : EIATTR_FRAME_SIZE
	.align		4
.L_15:
        /*000c*/ 	.byte	0x04, 0x11
        /*000e*/ 	.short	(.L_17 - .L_16)
	.align		4
.L_16:
        /*0010*/ 	.word	index@(_ZN7cutlass13device_kernelINS_4gemm6kernel13GemmUniversalIN4cute5tupleIJiiiiEEENS1_10collective13CollectiveMmaINS1_34MainloopSm90TmaGmmaWarpSpecializedILi3ENS5_IJNS4_1CILi1EEESB_SB_EEENS1_32KernelTmaWarpSpecializedPingpongEEENS5_IJNSA_ILi64EEENSA_ILi192EEENSA_ILi128EEEEEENS_6half_tENS5_IJlSB_lEEESJ_SK_NS4_8TiledMMAINS4_8MMA_AtomIJNS4_4SM904GMMA26MMA_64x192x16_F32F16F16_SSILNSO_5MajorE0ELSQ_0ELNSO_7ScaleInE1ELSR_1EEEEEENS4_6LayoutISC_NS5_IJNSA_ILi0EEESV_SV_EEEEENS5_IJNS4_10UnderscoreESY_SY_EEEEENS4_13SM90_TMA_LOADENS4_14ComposedLayoutINS4_7SwizzleILi3ELi4ELi3EEENS4_18smem_ptr_flag_bitsILi16EEENSU_INS5_IJNSA_ILi8EEESF_EEENS5_IJSF_SB_EEEEEEEvNS4_8identityES11_S1B_vS1C_EENS_8epilogue10collective6detail29Sm90TmaWarpSpecializedAdapterINS1F_15DefaultEpilogueISJ_SK_SK_NS1E_6thread17LinearCombinationISJ_Li1EffLNS1J_9ScaleType4KindE0ELNS_15FloatRoundStyleE2ESJ_EENS1_15EpilogueDefaultEEEEEvvEEEEvNT_6ParamsE)
        /*0014*/ 	.word	0x00000008


	//----- nvinfo : EIATTR_MIN_STACK_SIZE
	.align		4
.L_17:
        /*0018*/ 	.byte	0x04, 0x12
        /*001a*/ 	.short	(.L_19 - .L_18)
	.align		4
.L_18:
        /*001c*/ 	.word	index@(_ZN7cutlass13device_kernelINS_4gemm6kernel13GemmUniversalIN4cute5tupleIJiiiiEEENS1_10collective13CollectiveMmaINS1_34MainloopSm90TmaGmmaWarpSpecializedILi3ENS5_IJNS4_1CILi1EEESB_SB_EEENS1_32KernelTmaWarpSpecializedPingpongEEENS5_IJNSA_ILi64EEENSA_ILi192EEENSA_ILi128EEEEEENS_6half_tENS5_IJlSB_lEEESJ_SK_NS4_8TiledMMAINS4_8MMA_AtomIJNS4_4SM904GMMA26MMA_64x192x16_F32F16F16_SSILNSO_5MajorE0ELSQ_0ELNSO_7ScaleInE1ELSR_1EEEEEENS4_6LayoutISC_NS5_IJNSA_ILi0EEESV_SV_EEEEENS5_IJNS4_10UnderscoreESY_SY_EEEEENS4_13SM90_TMA_LOADENS4_14ComposedLayoutINS4_7SwizzleILi3ELi4ELi3EEENS4_18smem_ptr_flag_bitsILi16EEENSU_INS5_IJNSA_ILi8EEESF_EEENS5_IJSF_SB_EEEEEEEvNS4_8identityES11_S1B_vS1C_EENS_8epilogue10collective6detail29Sm90TmaWarpSpecializedAdapterINS1F_15DefaultEpilogueISJ_SK_SK_NS1E_6thread17LinearCombinationISJ_Li1EffLNS1J_9ScaleType4KindE0ELNS_15FloatRoundStyleE2ESJ_EENS1_15EpilogueDefaultEEEEEvvEEEEvNT_6ParamsE)
        /*0020*/ 	.word	0x00000008
.L_19:


//--------------------- .nv.compat                --------------------------
	.section	.nv.compat,"",@"SHT_CUDA_COMPAT_INFO"
	.align	4
        /*0000*/ 	.byte	0x02, 0x09, 0x01, 0x00, 0x02, 0x02, 0x04, 0x00, 0x02, 0x05, 0x05, 0x00, 0x03, 0x07, 0x01, 0x01
        /*0010*/ 	.byte	0x02, 0x03, 0x01, 0x00, 0x02, 0x06, 0x01, 0x00, 0x04, 0x0b, 0x08, 0x00, 0x00, 0x00, 0x00, 0x00
        /*0020*/ 	.byte	0x00, 0x00, 0x00, 0x00


//--------------------- .nv.info._ZN7cutlass13device_kernelINS_4gemm6kernel13GemmUniversalIN4cute5tupleIJiiiiEEENS1_10collective13CollectiveMmaINS1_34MainloopSm90TmaGmmaWarpSpecializedILi3ENS5_IJNS4_1CILi1EEESB_SB_EEENS1_32KernelTmaWarpSpecializedPingpongEEENS5_IJNSA_ILi64EEENSA_ILi192EEENSA_ILi128EEEEEENS_6half_tENS5_IJlSB_lEEESJ_SK_NS4_8TiledMMAINS4_8MMA_AtomIJNS4_4SM904GMMA26MMA_64x192x16_F32F16F16_SSILNSO_5MajorE0ELSQ_0ELNSO_7ScaleInE1ELSR_1EEEEEENS4_6LayoutISC_NS5_IJNSA_ILi0EEESV_SV_EEEEENS5_IJNS4_10UnderscoreESY_SY_EEEEENS4_13SM90_TMA_LOADENS4_14ComposedLayoutINS4_7SwizzleILi3ELi4ELi3EEENS4_18smem_ptr_flag_bitsILi16EEENSU_INS5_IJNSA_ILi8EEESF_EEENS5_IJSF_SB_EEEEEEEvNS4_8identityES11_S1B_vS1C_EENS_8epilogue10collective6detail29Sm90TmaWarpSpecializedAdapterINS1F_15DefaultEpilogueISJ_SK_SK_NS1E_6thread17LinearCombinationISJ_Li1EffLNS1J_9ScaleType4KindE0ELNS_15FloatRoundStyleE2ESJ_EENS1_15EpilogueDefaultEEEEEvvEEEEvNT_6ParamsE --------------------------
	.section	.nv.info._ZN7cutlass13device_kernelINS_4gemm6kernel13GemmUniversalIN4cute5tupleIJiiiiEEENS1_10collective13CollectiveMmaINS1_34MainloopSm90TmaGmmaWarpSpecializedILi3ENS5_IJNS4_1CILi1EEESB_SB_EEENS1_32KernelTmaWarpSpecializedPingpongEEENS5_IJNSA_ILi64EEENSA_ILi192EEENSA_ILi128EEEEEENS_6half_tENS5_IJlSB_lEEESJ_SK_NS4_8TiledMMAINS4_8MMA_AtomIJNS4_4SM904GMMA26MMA_64x192x16_F32F16F16_SSILNSO_5MajorE0ELSQ_0ELNSO_7ScaleInE1ELSR_1EEEEEENS4_6LayoutISC_NS5_IJNSA_ILi0EEESV_SV_EEEEENS5_IJNS4_10UnderscoreESY_SY_EEEEENS4_13SM90_TMA_LOADENS4_14ComposedLayoutINS4_7SwizzleILi3ELi4ELi3EEENS4_18smem_ptr_flag_bitsILi16EEENSU_INS5_IJNSA_ILi8EEESF_EEENS5_IJSF_SB_EEEEEEEvNS4_8identityES11_S1B_vS1C_EENS_8epilogue10collective6detail29Sm90TmaWarpSpecializedAdapterINS1F_15DefaultEpilogueISJ_SK_SK_NS1E_6thread17LinearCombinationISJ_Li1EffLNS1J_9ScaleType4KindE0ELNS_15FloatRoundStyleE2ESJ_EENS1_15EpilogueDefaultEEEEEvvEEEEvNT_6ParamsE,"",@"SHT_CUDA_INFO"
	.sectionflags	@""
	.align	4


	//----- nvinfo : EIATTR_CUDA_API_VERSION
	.align		4
        /*0000*/ 	.byte	0x04, 0x37
        /*0002*/ 	.short	(.L_21 - .L_20)
.L_20:
        /*0004*/ 	.word	0x00000082


	//----- nvinfo : EIATTR_KPARAM_INFO
	.align		4
.L_21:
        /*0008*/ 	.byte	0x04, 0x17
        /*000a*/ 	.short	(.L_23 - .L_22)
.L_22:
        /*000c*/ 	.word	0x00000000
        /*0010*/ 	.short	0x0000
        /*0012*/ 	.short	0x0070
        /*0014*/ 	.byte	0x00, 0xf0, 0x01, 0x10


	//----- nvinfo : EIATTR_SPARSE_MMA_MASK
	.align		4
.L_23:
        /*0018*/ 	.byte	0x03, 0x50
        /*001a*/ 	.short	0x0000


	//----- nvinfo : EIATTR_MAXREG_COUNT
	.align		4
        /*001c*/ 	.byte	0x03, 0x1b
        /*001e*/ 	.short	0x00a8


	//----- nvinfo : EIATTR_NUM_BARRIERS
	.align		4
        /*0020*/ 	.byte	0x02, 0x4c
        /*0022*/ 	.byte	0x01
	.zero		1


	//----- nvinfo : EIATTR_EXTERNS
	.align		4
        /*0024*/ 	.byte	0x04, 0x0f
        /*0026*/ 	.short	(.L_25 - .L_24)


	//   ....[0]....
	.align		4
.L_24:
        /*0028*/ 	.word	index@(__assertfail)


	//----- nvinfo : EIATTR_ANNOTATIONS
	.align		4
.L_25:
        /*002c*/ 	.byte	0x04, 0x55
        /*002e*/ 	.short	(.L_27 - .L_26)


	//   ....[0]....
.L_26:
        /*0030*/ 	.word	0x00000001
        /*0034*/ 	.byte	0xb0, 0x0a, 0x00, 0x00, 0x01, 0x00, 0x00, 0x00, 0xd0, 0x11, 0x00, 0x00, 0x01, 0x00, 0x00, 0x00
        /*0044*/ 	.byte	0x00, 0x82, 0x00, 0x00, 0x01, 0x00, 0x00, 0x00, 0x60, 0x8e, 0x00, 0x00


	//----- nvinfo : EIATTR_MERCURY_ISA_VERSION
	.align		4
.L_27:
        /*0050*/ 	.byte	0x03, 0x5f
        /*0052*/ 	.short	0x0101


	//----- nvinfo : EIATTR_INT_WARP_WIDE_INSTR_OFFSETS
	.align		4
        /*0054*/ 	.byte	0x04, 0x31
        /*0056*/ 	.short	(.L_29 - .L_28)


	//   ....[0]....
.L_28:
        /*0058*/ 	.word	0x00000410


	//   ....[1]....
        /*005c*/ 	.word	0x00000430


	//   ....[2]....
        /*0060*/ 	.word	0x000004b0


	//   ....[3]....
        /*0064*/ 	.word	0x000004c0


	//   ....[4]....
        /*0068*/ 	.word	0x000004d0


	//   ....[5]....
        /*006c*/ 	.word	0x000004f0


	//   ....[6]....
        /*0070*/ 	.word	0x00000540


	//   ....[7]....
        /*0074*/ 	.word	0x00000560


	//----- nvinfo : EIATTR_COOP_GROUP_MASK_REGIDS
	.align		4
.L_29:
        /*0078*/ 	.byte	0x04, 0x29
        /*007a*/ 	.short	(.L_31 - .L_30)


	//   ....[0]....
.L_30:
        /*007c*/ 	.word	0xffffffff


	//   ....[1]....
        /*0080*/ 	.word	0xffffffff


	//   ....[2]....
        /*0084*/ 	.word	0xffffffff


	//   ....[3]....
        /*0088*/ 	.word	0xffffffff


	//   ....[4]....
        /*008c*/ 	.word	0xffffffff


	//   ....[5]....
        /*0090*/ 	.word	0xffffffff


	//----- nvinfo : EIATTR_COOP_GROUP_INSTR_OFFSETS
	.align		4
.L_31:
        /*0094*/ 	.byte	0x04, 0x28
        /*0096*/ 	.short	(.L_33 - .L_32)


	//   ....[0]....
.L_32:
        /*0098*/ 	.word	0x00000070


	//   ....[1]....
        /*009c*/ 	.word	0x00000080


	//   ....[2]....
        /*00a0*/ 	.word	0x00000140


	//   ....[3]....
        /*00a4*/ 	.word	0x000002b0


	//   ....[4]....
        /*00a8*/ 	.word	0x000002f0


	//   ....[5]....
        /*00ac*/ 	.word	0x00000330


	//----- nvinfo : EIATTR_REG_RECONFIG
	.align		4
.L_33:
        /*00b0*/ 	.byte	0x01, 0x54
	.zero		2


	//----- nvinfo : EIATTR_SYSCALL_OFFSETS
	.align		4
        /*00b4*/ 	.byte	0x04, 0x46
        /*00b6*/ 	.short	(.L_35 - .L_34)


	//   ....[0]....
.L_34:
        /*00b8*/ 	.word	0x00001630


	//----- nvinfo : EIATTR_MBARRIER_INSTR_OFFSETS
	.align		4
.L_35:
        /*00bc*/ 	.byte	0x04, 0x39
        /*00be*/ 	.short	(.L_37 - .L_36)


	//   ....[0]....
.L_36:
        /*00c0*/ 	.word	0x00000240
        /*00c4*/ 	.word	0x000000ff
        /*00c8*/ 	.word	0x00000000
        /*00cc*/ 	.short	0x0100
        /*00ce*/ 	.byte	0x08
	.zero		1


	//   ....[1]....
        /*00d0*/ 	.word	0x00000250
        /*00d4*/ 	.word	0x000000ff
        /*00d8*/ 	.word	0x00000018
        /*00dc*/ 	.short	0x0100
        /*00de*/ 	.byte	0x08
	.zero		1


	//   ....[2]....
        /*00e0*/ 	.word	0x00000260
        /*00e4*/ 	.word	0x000000ff
        /*00e8*/ 	.word	0x00000008
        /*00ec*/ 	.short	0x0100
        /*00ee*/ 	.byte	0x08
	.zero		1


	//   ....[3]....
        /*00f0*/ 	.word	0x00000270
        /*00f4*/ 	.word	0x000000ff
        /*00f8*/ 	.word	0x00000020
        /*00fc*/ 	.short	0x0100
        /*00fe*/ 	.byte	0x08
	.zero		1


	//   ....[4]....
        /*0100*/ 	.word	0x00000280
        /*0104*/ 	.word	0x000000ff
        /*0108*/ 	.word	0x00000010
        /*010c*/ 	.short	0x0100
        /*010e*/ 	.byte	0x08
	.zero		1


	//   ....[5]....
        /*0110*/ 	.word	0x00000290
        /*0114*/ 	.word	0x000000ff
        /*0118*/ 	.word	0x00000028
        /*011c*/ 	.short	0x0100
        /*011e*/ 	.byte	0x08
	.zero		1


	//   ....[6]....
        /*0120*/ 	.word	0x000005a0
        /*0124*/ 	.word	0x000000ff
        /*0128*/ 	.word	0x00000060
        /*012c*/ 	.short	0x0100
        /*012e*/ 	.byte	0x08
	.zero		1


	//   ....[7]....
        /*0130*/ 	.word	0x00000610
        /*0134*/ 	.word	0x000000ff
        /*0138*/ 	.word	0x00000068
        /*013c*/ 	.short	0x0100
        /*013e*/ 	.byte	0x08
	.zero		1


	//   ....[8]....
        /*0140*/ 	.word	0x00000630
        /*0144*/ 	.word	0x000000ff
        /*0148*/ 	.word	0x00000040
        /*014c*/ 	.short	0x0100
        /*014e*/ 	.byte	0x09
	.zero		1


	//   ....[9]....
        /*0150*/ 	.word	0x00000640
        /*0154*/ 	.word	0x000000ff
        /*0158*/ 	.word	0x00000048
        /*015c*/ 	.short	0x0100
        /*015e*/ 	.byte	0x09
	.zero		1


	//   ....[10]....
        /*0160*/ 	.word	0x00000650
        /*0164*/ 	.word	0x000000ff
        /*0168*/ 	.word	0x00000050
        /*016c*/ 	.short	0x0100
        /*016e*/ 	.byte	0x09
	.zero		1


	//   ....[11]....
        /*0170*/ 	.word	0x00000660
        /*0174*/ 	.word	0x000000ff
        /*0178*/ 	.word	0x00000058
        /*017c*/ 	.short	0x0100
        /*017e*/ 	.byte	0x09
	.zero		1


	//   ....[12]....
        /*0180*/ 	.word	0x000014f0
        /*0184*/ 	.word	0x000000ff
        /*0188*/ 	.word	0xfffffff8
        /*018c*/ 	.short	0x010a
        /*018e*/ 	.byte	0x2b
	.zero		1


	//   ....[13]....
        /*0190*/ 	.word	0x000016b0
        /*0194*/ 	.word	0x00000003
        /*0198*/ 	.word	0x00000000
        /*019c*/ 	.short	0x010a
        /*019e*/ 	.byte	0x3f
	.zero		1


	//   ....[14]....
        /*01a0*/ 	.word	0x00001710
        /*01a4*/ 	.word	0x00000003
        /*01a8*/ 	.word	0x00000000
        /*01ac*/ 	.short	0x010a
        /*01ae*/ 	.byte	0x3f
	.zero		1


	//   ....[15]....
        /*01b0*/ 	.word	0x00001c30
        /*01b4*/ 	.word	0x000000ff
        /*01b8*/ 	.word	0x00000000
        /*01bc*/ 	.short	0x010a
        /*01be*/ 	.byte	0x08
	.zero		1


	//   ....[16]....
        /*01c0*/ 	.word	0x00001c70
        /*01c4*/ 	.word	0x000000ff
        /*01c8*/ 	.word	0x00000000
        /*01cc*/ 	.short	0x010a
        /*01ce*/ 	.byte	0x08
	.zero		1


	//   ....[17]....
        /*01d0*/ 	.word	0x00002090
        /*01d4*/ 	.word	0x000000ff
        /*01d8*/ 	.word	0x00000000
        /*01dc*/ 	.short	0x0101
        /*01de*/ 	.byte	0x08
	.zero		1


	//   ....[18]....
        /*01e0*/ 	.word	0x00002190
        /*01e4*/ 	.word	0x00000003
        /*01e8*/ 	.word	0x00000000
        /*01ec*/ 	.short	0x0101
        /*01ee*/ 	.byte	0x2e
	.zero		1


	//   ....[19]....
        /*01f0*/ 	.word	0x00002260
        /*01f4*/ 	.word	0x000000ff
        /*01f8*/ 	.word	0x00000000
        /*01fc*/ 	.short	0x0101
        /*01fe*/ 	.byte	0x06
	.zero		1


	//   ....[20]....
        /*0200*/ 	.word	0x000022d0
        /*0204*/ 	.word	0x000000ff
        /*0208*/ 	.word	0x00000008
        /*020c*/ 	.short	0x010a
        /*020e*/ 	.byte	0x2b
	.zero		1


	//   ....[21]....
        /*0210*/ 	.word	0x00008240
        /*0214*/ 	.word	0x00000000
        /*0218*/ 	.word	0x00000000
        /*021c*/ 	.short	0x0101
        /*021e*/ 	.byte	0x2e
	.zero		1


	//   ....[22]....
        /*0220*/ 	.word	0x00008b10
        /*0224*/ 	.word	0x0000000b
        /*0228*/ 	.word	0x00000018
        /*022c*/ 	.short	0x010a
        /*022e*/ 	.byte	0x3f
	.zero		1


	//   ....[23]....
        /*0230*/ 	.word	0x00008f90
        /*0234*/ 	.word	0x00000006
        /*0238*/ 	.word	0x00000068
        /*023c*/ 	.short	0x0101
        /*023e*/ 	.byte	0x3f
	.zero		1


	//   ....[24]....
        /*0240*/ 	.word	0x000096b0
        /*0244*/ 	.word	0x00000007
        /*0248*/ 	.word	0x00000000
        /*024c*/ 	.short	0x010a
        /*024e*/ 	.byte	0x3f
	.zero		1


	//   ....[25]....
        /*0250*/ 	.word	0x00009730
        /*0254*/ 	.word	0x00000004
        /*0258*/ 	.word	0x00000000
        /*025c*/ 	.short	0x010a
        /*025e*/ 	.byte	0x3f
	.zero		1


	//   ....[26]....
        /*0260*/ 	.word	0x000097c0
        /*0264*/ 	.word	0x00000005
        /*0268*/ 	.word	0x00000000
        /*026c*/ 	.short	0x010a
        /*026e*/ 	.byte	0x3f
	.zero		1


	//   ....[27]....
        /*0270*/ 	.word	0x00009830
        /*0274*/ 	.word	0x00000003
        /*0278*/ 	.word	0xfffffff8
        /*027c*/ 	.short	0x010a
        /*027e*/ 	.byte	0x3f
	.zero		1


	//   ....[28]....
        /*0280*/ 	.word	0x00009880
        /*0284*/ 	.word	0x00000003
        /*0288*/ 	.word	0x00000000
        /*028c*/ 	.short	0x010a
        /*028e*/ 	.byte	0x3f
	.zero		1


	//   ....[29]....
        /*0290*/ 	.word	0x000098e0
        /*0294*/ 	.word	0x00000004
        /*0298*/ 	.word	0x00000000
        /*029c*/ 	.short	0x010a
        /*029e*/ 	.byte	0x3f
	.zero		1


	//   ....[30]....
        /*02a0*/ 	.word	0x00009940
        /*02a4*/ 	.word	0x00000003
        /*02a8*/ 	.word	0x00000008
        /*02ac*/ 	.short	0x010a
        /*02ae*/ 	.byte	0x3f
	.zero		1


	//   ....[31]....
        /*02b0*/ 	.word	0x00009a10
        /*02b4*/ 	.word	0x0000000b
        /*02b8*/ 	.word	0x00000018
        /*02bc*/ 	.short	0x010a
        /*02be*/ 	.byte	0x3f
	.zero		1


	//   ....[32]....
        /*02c0*/ 	.word	0x00009ae0
        /*02c4*/ 	.word	0x00000007
        /*02c8*/ 	.word	0x00000000
        /*02cc*/ 	.short	0x010a
        /*02ce*/ 	.byte	0x3f
	.zero		1


	//   ....[33]....
        /*02d0*/ 	.word	0x00009b30
        /*02d4*/ 	.word	0x00000004
        /*02d8*/ 	.word	0x00000000
        /*02dc*/ 	.short	0x010a
        /*02de*/ 	.byte	0x3f
	.zero		1


	//----- nvinfo : EIATTR_NUM_MBARRIERS
	.align		4
.L_37:
        /*02e0*/ 	.byte	0x03, 0x38
        /*02e2*/ 	.short	0x000c


	//----- nvinfo : EIATTR_EXIT_INSTR_OFFSETS
	.align		4
        /*02e4*/ 	.byte	0x04, 0x1c
        /*02e6*/ 	.short	(.L_39 - .L_38)


	//   ....[0]....
.L_38:
        /*02e8*/ 	.word	0x00001160


	//   ....[1]....
        /*02ec*/ 	.word	0x000011c0


	//   ....[2]....
        /*02f0*/ 	.word	0x00008840


	//   ....[3]....
        /*02f4*/ 	.word	0x00008870


	//   ....[4]....
        /*02f8*/ 	.word	0x00009810


	//----- nvinfo : EIATTR_MAX_THREADS
	.align		4
.L_39:
        /*02fc*/ 	.byte	0x04, 0x05
        /*02fe*/ 	.short	(.L_41 - .L_40)
.L_40:
        /*0300*/ 	.word	0x00000180
        /*0304*/ 	.word	0x00000001
        /*0308*/ 	.word	0x00000001


	//----- nvinfo : EIATTR_CRS_STACK_SIZE
	.align		4
.L_41:
        /*030c*/ 	.byte	0x04, 0x1e
        /*030e*/ 	.short	(.L_43 - .L_42)
.L_42:
        /*0310*/ 	.word	0x00000000


	//----- nvinfo : EIATTR_CBANK_PARAM_SIZE
	.align		4
.L_43:
        /*0314*/ 	.byte	0x03, 0x19
        /*0316*/ 	.short	0x0470


	//----- nvinfo : EIATTR_PARAM_CBANK
	.align		4
        /*0318*/ 	.byte	0x04, 0x0a
        /*031a*/ 	.short	(.L_45 - .L_44)
	.align		4
.L_44:
        /*031c*/ 	.word	index@(.nv.constant0._ZN7cutlass13device_kernelINS_4gemm6kernel13GemmUniversalIN4cute5tupleIJiiiiEEENS1_10collective13CollectiveMmaINS1_34MainloopSm90TmaGmmaWarpSpecializedILi3ENS5_IJNS4_1CILi1EEESB_SB_EEENS1_32KernelTmaWarpSpecializedPingpongEEENS5_IJNSA_ILi64EEENSA_ILi192EEENSA_ILi128EEEEEENS_6half_tENS5_IJlSB_lEEESJ_SK_NS4_8TiledMMAINS4_8MMA_AtomIJNS4_4SM904GMMA26MMA_64x192x16_F32F16F16_SSILNSO_5MajorE0ELSQ_0ELNSO_7ScaleInE1ELSR_1EEEEEENS4_6LayoutISC_NS5_IJNSA_ILi0EEESV_SV_EEEEENS5_IJNS4_10UnderscoreESY_SY_EEEEENS4_13SM90_TMA_LOADENS4_14ComposedLayoutINS4_7SwizzleILi3ELi4ELi3EEENS4_18smem_ptr_flag_bitsILi16EEENSU_INS5_IJNSA_ILi8EEESF_EEENS5_IJSF_SB_EEEEEEEvNS4_8identityES11_S1B_vS1C_EENS_8epilogue10collective6detail29Sm90TmaWarpSpecializedAdapterINS1F_15DefaultEpilogueISJ_SK_SK_NS1E_6thread17LinearCombinationISJ_Li1EffLNS1J_9ScaleType4KindE0ELNS_15FloatRoundStyleE2ESJ_EENS1_15EpilogueDefaultEEEEEvvEEEEvNT_6ParamsE)
        /*0320*/ 	.short	0x0210
        /*0322*/ 	.short	0x0470


	//----- nvinfo : EIATTR_SW_WAR
	.align		4
.L_45:
        /*0324*/ 	.byte	0x04, 0x36
        /*0326*/ 	.short	(.L_47 - .L_46)
.L_46:
        /*0328*/ 	.word	0x00000008
.L_47:


//--------------------- .nv.callgraph             --------------------------
	.section	.nv.callgraph,"",@"SHT_CUDA_CALLGRAPH"
	.align	4
	.sectionentsize	8
	.align		4
        /*0000*/ 	.word	0x00000000
	.align		4
        /*0004*/ 	.word	0xffffffff
	.align		4
        /*0008*/ 	.word	index@(_ZN7cutlass13device_kernelINS_4gemm6kernel13GemmUniversalIN4cute5tupleIJiiiiEEENS1_10collective13CollectiveMmaINS1_34MainloopSm90TmaGmmaWarpSpecializedILi3ENS5_IJNS4_1CILi1EEESB_SB_EEENS1_32KernelTmaWarpSpecializedPingpongEEENS5_IJNSA_ILi64EEENSA_ILi192EEENSA_ILi128EEEEEENS_6half_tENS5_IJlSB_lEEESJ_SK_NS4_8TiledMMAINS4_8MMA_AtomIJNS4_4SM904GMMA26MMA_64x192x16_F32F16F16_SSILNSO_5MajorE0ELSQ_0ELNSO_7ScaleInE1ELSR_1EEEEEENS4_6LayoutISC_NS5_IJNSA_ILi0EEESV_SV_EEEEENS5_IJNS4_10UnderscoreESY_SY_EEEEENS4_13SM90_TMA_LOADENS4_14ComposedLayoutINS4_7SwizzleILi3ELi4ELi3EEENS4_18smem_ptr_flag_bitsILi16EEENSU_INS5_IJNSA_ILi8EEESF_EEENS5_IJSF_SB_EEEEEEEvNS4_8identityES11_S1B_vS1C_EENS_8epilogue10collective6detail29Sm90TmaWarpSpecializedAdapterINS1F_15DefaultEpilogueISJ_SK_SK_NS1E_6thread17LinearCombinationISJ_Li1EffLNS1J_9ScaleType4KindE0ELNS_15FloatRoundStyleE2ESJ_EENS1_15EpilogueDefaultEEEEEvvEEEEvNT_6ParamsE)
	.align		4
        /*000c*/ 	.word	index@(__assertfail)
	.align		4
        /*0010*/ 	.word	0x00000000
	.align		4
        /*0014*/ 	.word	0xfffffffe
	.align		4
        /*0018*/ 	.word	0x00000000
	.align		4
        /*001c*/ 	.word	0xfffffffd
	.align		4
        /*0020*/ 	.word	0x00000000
	.align		4
        /*0024*/ 	.word	0xfffffffc


//--------------------- .nv.constant4             --------------------------
	.section	.nv.constant4,"a",@progbits
	.align	8
	.align		8
.nv.constant4:
        /*0000*/ 	.dword	__assertfail
	.align		8
        /*0008*/ 	.dword	__unnamed_1
	.align		8
        /*0010*/ 	.dword	_ZN39_INTERNAL_4503bb4a_4_k_cu_906b6c55_97934cuda3std3__45__cpo5beginE
	.align		8
        /*0018*/ 	.dword	_ZN39_INTERNAL_4503bb4a_4_k_cu_906b6c55_97934cuda3std3__45__cpo3endE
	.align		8
        /*0020*/ 	.dword	_ZN39_INTERNAL_4503bb4a_4_k_cu_906b6c55_97934cuda3std3__45__cpo6cbeginE
	.align		8
        /*0028*/ 	.dword	_ZN39_INTERNAL_4503bb4a_4_k_cu_906b6c55_97934cuda3std3__45__cpo4cendE
	.align		8
        /*0030*/ 	.dword	_ZN39_INTERNAL_4503bb4a_4_k_cu_906b6c55_97934cuda3std3__441_GLOBAL__N__4503bb4a_4_k_cu_906b6c55_97936ignoreE
	.align		8
        /*0038*/ 	.dword	_ZN39_INTERNAL_4503bb4a_4_k_cu_906b6c55_97934cuda3std3__419piecewise_constructE
	.align		8
        /*0040*/ 	.dword	_ZN39_INTERNAL_4503bb4a_4_k_cu_906b6c55_97934cuda3std3__48in_placeE
	.align		8
        /*0048*/ 	.dword	_ZN39_INTERNAL_4503bb4a_4_k_cu_906b6c55_97934cuda3std6ranges3__45__cpo4swapE
	.align		8
        /*0050*/ 	.dword	_ZN39_INTERNAL_4503bb4a_4_k_cu_906b6c55_97934cuda3std6ranges3__45__cpo9iter_moveE
	.align		8
        /*0058*/ 	.dword	_ZN39_INTERNAL_4503bb4a_4_k_cu_906b6c55_97934cute7productE
	.align		8
        /*0060*/ 	.dword	_ZN39_INTERNAL_4503bb4a_4_k_cu_906b6c55_97934cute1_E
	.align		8
        /*0068*/ 	.dword	$str$22
	.align		8
        /*0070*/ 	.dword	$str$23


//--------------------- .text._ZN7cutlass13device_kernelINS_4gemm6kernel13GemmUniversalIN4cute5tupleIJiiiiEEENS1_10collective13CollectiveMmaINS1_34MainloopSm90TmaGmmaWarpSpecializedILi3ENS5_IJNS4_1CILi1EEESB_SB_EEENS1_32KernelTmaWarpSpecializedPingpongEEENS5_IJNSA_ILi64EEENSA_ILi192EEENSA_ILi128EEEEEENS_6half_tENS5_IJlSB_lEEESJ_SK_NS4_8TiledMMAINS4_8MMA_AtomIJNS4_4SM904GMMA26MMA_64x192x16_F32F16F16_SSILNSO_5MajorE0ELSQ_0ELNSO_7ScaleInE1ELSR_1EEEEEENS4_6LayoutISC_NS5_IJNSA_ILi0EEESV_SV_EEEEENS5_IJNS4_10UnderscoreESY_SY_EEEEENS4_13SM90_TMA_LOADENS4_14ComposedLayoutINS4_7SwizzleILi3ELi4ELi3EEENS4_18smem_ptr_flag_bitsILi16EEENSU_INS5_IJNSA_ILi8EEESF_EEENS5_IJSF_SB_EEEEEEEvNS4_8identityES11_S1B_vS1C_EENS_8epilogue10collective6detail29Sm90TmaWarpSpecializedAdapterINS1F_15DefaultEpilogueISJ_SK_SK_NS1E_6thread17LinearCombinationISJ_Li1EffLNS1J_9ScaleType4KindE0ELNS_15FloatRoundStyleE2ESJ_EENS1_15EpilogueDefaultEEEEEvvEEEEvNT_6ParamsE --------------------------
	.section	.text._ZN7cutlass13device_kernelINS_4gemm6kernel13GemmUniversalIN4cute5tupleIJiiiiEEENS1_10collective13CollectiveMmaINS1_34MainloopSm90TmaGmmaWarpSpecializedILi3ENS5_IJNS4_1CILi1EEESB_SB_EEENS1_32KernelTmaWarpSpecializedPingpongEEENS5_IJNSA_ILi64EEENSA_ILi192EEENSA_ILi128EEEEEENS_6half_tENS5_IJlSB_lEEESJ_SK_NS4_8TiledMMAINS4_8MMA_AtomIJNS4_4SM904GMMA26MMA_64x192x16_F32F16F16_SSILNSO_5MajorE0ELSQ_0ELNSO_7ScaleInE1ELSR_1EEEEEENS4_6LayoutISC_NS5_IJNSA_ILi0EEESV_SV_EEEEENS5_IJNS4_10UnderscoreESY_SY_EEEEENS4_13SM90_TMA_LOADENS4_14ComposedLayoutINS4_7SwizzleILi3ELi4ELi3EEENS4_18smem_ptr_flag_bitsILi16EEENSU_INS5_IJNSA_ILi8EEESF_EEENS5_IJSF_SB_EEEEEEEvNS4_8identityES11_S1B_vS1C_EENS_8epilogue10collective6detail29Sm90TmaWarpSpecializedAdapterINS1F_15DefaultEpilogueISJ_SK_SK_NS1E_6thread17LinearCombinationISJ_Li1EffLNS1J_9ScaleType4KindE0ELNS_15FloatRoundStyleE2ESJ_EENS1_15EpilogueDefaultEEEEEvvEEEEvNT_6ParamsE,"ax",@progbits
	.align	128
.text._ZN7cutlass13device_kernelINS_4gemm6kernel13GemmUniversalIN4cute5tupleIJiiiiEEENS1_10collective13CollectiveMmaINS1_34MainloopSm90TmaGmmaWarpSpecializedILi3ENS5_IJNS4_1CILi1EEESB_SB_EEENS1_32KernelTmaWarpSpecializedPingpongEEENS5_IJNSA_ILi64EEENSA_ILi192EEENSA_ILi128EEEEEENS_6half_tENS5_IJlSB_lEEESJ_SK_NS4_8TiledMMAINS4_8MMA_AtomIJNS4_4SM904GMMA26MMA_64x192x16_F32F16F16_SSILNSO_5MajorE0ELSQ_0ELNSO_7ScaleInE1ELSR_1EEEEEENS4_6LayoutISC_NS5_IJNSA_ILi0EEESV_SV_EEEEENS5_IJNS4_10UnderscoreESY_SY_EEEEENS4_13SM90_TMA_LOADENS4_14ComposedLayoutINS4_7SwizzleILi3ELi4ELi3EEENS4_18smem_ptr_flag_bitsILi16EEENSU_INS5_IJNSA_ILi8EEESF_EEENS5_IJSF_SB_EEEEEEEvNS4_8identityES11_S1B_vS1C_EENS_8epilogue10collective6detail29Sm90TmaWarpSpecializedAdapterINS1F_15DefaultEpilogueISJ_SK_SK_NS1E_6thread17LinearCombinationISJ_Li1EffLNS1J_9ScaleType4KindE0ELNS_15FloatRoundStyleE2ESJ_EENS1_15EpilogueDefaultEEEEEvvEEEEvNT_6ParamsE:
        .type           _ZN7cutlass13device_kernelINS_4gemm6kernel13GemmUniversalIN4cute5tupleIJiiiiEEENS1_10collective13CollectiveMmaINS1_34MainloopSm90TmaGmmaWarpSpecializedILi3ENS5_IJNS4_1CILi1EEESB_SB_EEENS1_32KernelTmaWarpSpecializedPingpongEEENS5_IJNSA_ILi64EEENSA_ILi192EEENSA_ILi128EEEEEENS_6half_tENS5_IJlSB_lEEESJ_SK_NS4_8TiledMMAINS4_8MMA_AtomIJNS4_4SM904GMMA26MMA_64x192x16_F32F16F16_SSILNSO_5MajorE0ELSQ_0ELNSO_7ScaleInE1ELSR_1EEEEEENS4_6LayoutISC_NS5_IJNSA_ILi0EEESV_SV_EEEEENS5_IJNS4_10UnderscoreESY_SY_EEEEENS4_13SM90_TMA_LOADENS4_14ComposedLayoutINS4_7SwizzleILi3ELi4ELi3EEENS4_18smem_ptr_flag_bitsILi16EEENSU_INS5_IJNSA_ILi8EEESF_EEENS5_IJSF_SB_EEEEEEEvNS4_8identityES11_S1B_vS1C_EENS_8epilogue10collective6detail29Sm90TmaWarpSpecializedAdapterINS1F_15DefaultEpilogueISJ_SK_SK_NS1E_6thread17LinearCombinationISJ_Li1EffLNS1J_9ScaleType4KindE0ELNS_15FloatRoundStyleE2ESJ_EENS1_15EpilogueDefaultEEEEEvvEEEEvNT_6ParamsE,@function
        .size           _ZN7cutlass13device_kernelINS_4gemm6kernel13GemmUniversalIN4cute5tupleIJiiiiEEENS1_10collective13CollectiveMmaINS1_34MainloopSm90TmaGmmaWarpSpecializedILi3ENS5_IJNS4_1CILi1EEESB_SB_EEENS1_32KernelTmaWarpSpecializedPingpongEEENS5_IJNSA_ILi64EEENSA_ILi192EEENSA_ILi128EEEEEENS_6half_tENS5_IJlSB_lEEESJ_SK_NS4_8TiledMMAINS4_8MMA_AtomIJNS4_4SM904GMMA26MMA_64x192x16_F32F16F16_SSILNSO_5MajorE0ELSQ_0ELNSO_7ScaleInE1ELSR_1EEEEEENS4_6LayoutISC_NS5_IJNSA_ILi0EEESV_SV_EEEEENS5_IJNS4_10UnderscoreESY_SY_EEEEENS4_13SM90_TMA_LOADENS4_14ComposedLayoutINS4_7SwizzleILi3ELi4ELi3EEENS4_18smem_ptr_flag_bitsILi16EEENSU_INS5_IJNSA_ILi8EEESF_EEENS5_IJSF_SB_EEEEEEEvNS4_8identityES11_S1B_vS1C_EENS_8epilogue10collective6detail29Sm90TmaWarpSpecializedAdapterINS1F_15DefaultEpilogueISJ_SK_SK_NS1E_6thread17LinearCombinationISJ_Li1EffLNS1J_9ScaleType4KindE0ELNS_15FloatRoundStyleE2ESJ_EENS1_15EpilogueDefaultEEEEEvvEEEEvNT_6ParamsE,(.L_x_259 - _ZN7cutlass13device_kernelINS_4gemm6kernel13GemmUniversalIN4cute5tupleIJiiiiEEENS1_10collective13CollectiveMmaINS1_34MainloopSm90TmaGmmaWarpSpecializedILi3ENS5_IJNS4_1CILi1EEESB_SB_EEENS1_32KernelTmaWarpSpecializedPingpongEEENS5_IJNSA_ILi64EEENSA_ILi192EEENSA_ILi128EEEEEENS_6half_tENS5_IJlSB_lEEESJ_SK_NS4_8TiledMMAINS4_8MMA_AtomIJNS4_4SM904GMMA26MMA_64x192x16_F32F16F16_SSILNSO_5MajorE0ELSQ_0ELNSO_7ScaleInE1ELSR_1EEEEEENS4_6LayoutISC_NS5_IJNSA_ILi0EEESV_SV_EEEEENS5_IJNS4_10UnderscoreESY_SY_EEEEENS4_13SM90_TMA_LOADENS4_14ComposedLayoutINS4_7SwizzleILi3ELi4ELi3EEENS4_18smem_ptr_flag_bitsILi16EEENSU_INS5_IJNSA_ILi8EEESF_EEENS5_IJSF_SB_EEEEEEEvNS4_8identityES11_S1B_vS1C_EENS_8epilogue10collective6detail29Sm90TmaWarpSpecializedAdapterINS1F_15DefaultEpilogueISJ_SK_SK_NS1E_6thread17LinearCombinationISJ_Li1EffLNS1J_9ScaleType4KindE0ELNS_15FloatRoundStyleE2ESJ_EENS1_15EpilogueDefaultEEEEEvvEEEEvNT_6ParamsE)
        .other          _ZN7cutlass13device_kernelINS_4gemm6kernel13GemmUniversalIN4cute5tupleIJiiiiEEENS1_10collective13CollectiveMmaINS1_34MainloopSm90TmaGmmaWarpSpecializedILi3ENS5_IJNS4_1CILi1EEESB_SB_EEENS1_32KernelTmaWarpSpecializedPingpongEEENS5_IJNSA_ILi64EEENSA_ILi192EEENSA_ILi128EEEEEENS_6half_tENS5_IJlSB_lEEESJ_SK_NS4_8TiledMMAINS4_8MMA_AtomIJNS4_4SM904GMMA26MMA_64x192x16_F32F16F16_SSILNSO_5MajorE0ELSQ_0ELNSO_7ScaleInE1ELSR_1EEEEEENS4_6LayoutISC_NS5_IJNSA_ILi0EEESV_SV_EEEEENS5_IJNS4_10UnderscoreESY_SY_EEEEENS4_13SM90_TMA_LOADENS4_14ComposedLayoutINS4_7SwizzleILi3ELi4ELi3EEENS4_18smem_ptr_flag_bitsILi16EEENSU_INS5_IJNSA_ILi8EEESF_EEENS5_IJSF_SB_EEEEEEEvNS4_8identityES11_S1B_vS1C_EENS_8epilogue10collective6detail29Sm90TmaWarpSpecializedAdapterINS1F_15DefaultEpilogueISJ_SK_SK_NS1E_6thread17LinearCombinationISJ_Li1EffLNS1J_9ScaleType4KindE0ELNS_15FloatRoundStyleE2ESJ_EENS1_15EpilogueDefaultEEEEEvvEEEEvNT_6ParamsE,@"STO_CUDA_ENTRY STV_DEFAULT"
_ZN7cutlass13device_kernelINS_4gemm6kernel13GemmUniversalIN4cute5tupleIJiiiiEEENS1_10collective13CollectiveMmaINS1_34MainloopSm90TmaGmmaWarpSpecializedILi3ENS5_IJNS4_1CILi1EEESB_SB_EEENS1_32KernelTmaWarpSpecializedPingpongEEENS5_IJNSA_ILi64EEENSA_ILi192EEENSA_ILi128EEEEEENS_6half_tENS5_IJlSB_lEEESJ_SK_NS4_8TiledMMAINS4_8MMA_AtomIJNS4_4SM904GMMA26MMA_64x192x16_F32F16F16_SSILNSO_5MajorE0ELSQ_0ELNSO_7ScaleInE1ELSR_1EEEEEENS4_6LayoutISC_NS5_IJNSA_ILi0EEESV_SV_EEEEENS5_IJNS4_10UnderscoreESY_SY_EEEEENS4_13SM90_TMA_LOADENS4_14ComposedLayoutINS4_7SwizzleILi3ELi4ELi3EEENS4_18smem_ptr_flag_bitsILi16EEENSU_INS5_IJNSA_ILi8EEESF_EEENS5_IJSF_SB_EEEEEEEvNS4_8identityES11_S1B_vS1C_EENS_8epilogue10collective6detail29Sm90TmaWarpSpecializedAdapterINS1F_15DefaultEpilogueISJ_SK_SK_NS1E_6thread17LinearCombinationISJ_Li1EffLNS1J_9ScaleType4KindE0ELNS_15FloatRoundStyleE2ESJ_EENS1_15EpilogueDefaultEEEEEvvEEEEvNT_6ParamsE:
[----:B------:R-:W0:Y:S02]  /*0000*/  LDC R1, c[0x0][0x28] ;  /* 0x00000a00ff017b82 */ /* 0x000e240000000800 */
[----:B0-----:R-:W-:Y:S01]  /*0010*/  VIADD R1, R1, 0xfffffff8 ;  /* 0xfffffff801017836 */ /* 0x001fe20000000000 */
[----:B------:R-:W0:Y:S01]  /*0020*/  S2R R5, SR_TID.X ;  /* 0x0000000000057919 */ /* 0x000e220000002100 */
[----:B------:R-:W-:Y:S01]  /*0030*/  ELECT P0, URZ, PT ;  /* 0x00000000003f782f */ /* 0x000fe20003800000 */
[----:B------:R-:W-:Y:S01]  /*0040*/  BSSY B0, `(.L_x_0) ;  /* 0x000000f000007945 */ /* 0x000fe20003800000 */
[--C-:B0-----:R-:W-:Y:S02]  /*0050*/  SHF.R.U32.HI R0, RZ, 0x5, R5.reuse ;  /* 0x00000005ff007819 */ /* 0x101fe40000011605 */
[----:B------:R-:W-:-:S03]  /*0060*/  SHF.R.U32.HI R4, RZ, 0x7, R5 ;  /* 0x00000007ff047819 */ /* 0x000fc60000011605 */
[----:B------:R-:W0:Y:S04]  /*0070*/  SHFL.IDX PT, R2, R0, RZ, 0x1f ;  /* 0x00001fff00027589 */ /* 0x000e2800000e0000 */
[----:B------:R1:W2:Y:S01]  /*0080*/  SHFL.IDX PT, R7, R4, RZ, 0x1f ;  /* 0x00001fff04077589 */ /* 0x0002a200000e0000 */
[----:B0-----:R-:W-:-:S13]  /*0090*/  ISETP.NE.OR P0, PT, R2, RZ, !P0 ;  /* 0x000000ff0200720c */ /* 0x001fda0004705670 */
[----:B-12---:R-:W-:Y:S05]  /*00a0*/  @P0 BRA `(.L_x_1) ;  /* 0x0000000000200947 */ /* 0x006fea0003800000 */
[----:B------:R-:W-:Y:S02]  /*00b0*/  ULDC.64 UR4, c[0x0][0x198] ;  /* 0x0000660000047ab9 */ /* 0x000fe40000000a00 */
[----:B------:R-:W-:Y:S02]  /*00c0*/  UIADD3 UR6, UP0, UR4, 0xf0, URZ ;  /* 0x000000f004067890 */ /* 0x000fe4000ff1e03f */
[----:B------:R-:W-:Y:S02]  /*00d0*/  UIADD3 UR4, UP1, UR4, 0x1f0, URZ ;  /* 0x000001f004047890 */ /* 0x000fe4000ff3e03f */
[----:B------:R-:W-:Y:S02]  /*00e0*/  UIADD3.X UR7, URZ, UR5, URZ, UP0, !UPT ;  /* 0x000000053f077290 */ /* 0x000fe400087fe43f */
[----:B------:R-:W-:-:S07]  /*00f0*/  UIADD3.X UR5, URZ, UR5, URZ, UP1, !UPT ;  /* 0x000000053f057290 */ /* 0x000fce0008ffe43f */
[----:B------:R0:W-:Y:S02]  /*0100*/  UTMACCTL.PF [UR6] ;  /* 0x00000000060079b9 */ /* 0x0001e40008040000 */
[----:B------:R0:W-:Y:S02]  /*0110*/  UTMACCTL.PF [UR4] ;  /* 0x00000000040079b9 */ /* 0x0001e40008040000 */
[----:B0-----:R-:W-:Y:S01]  /*0120*/  NOP ;  /* 0x0000000000007918 */ /* 0x001fe20000000000 */
.L_x_1:
[----:B------:R-:W-:Y:S05]  /*0130*/  BSYNC B0 ;  /* 0x0000000000007941 */ /* 0x000fea0003800000 */
.L_x_0:
[----:B------:R-:W0:Y:S02]  /*0140*/  SHFL.IDX PT, R3, R0, RZ, 0x1f ;  /* 0x00001fff00037589 */ /* 0x000e2400000e0000 */
[----:B0-----:R-:W-:-:S13]  /*0150*/  ISETP.NE.AND P0, PT, R3, RZ, PT ;  /* 0x000000ff0300720c */ /* 0x001fda0003f05270 */
[----:B------:R-:W-:Y:S05]  /*0160*/  @P0 BRA `(.L_x_2) ;  /* 0x0000000000500947 */ /* 0x000fea0003800000 */
[----:B------:R-:W0:Y:S01]  /*0170*/  S2UR UR8, SR_CgaCtaId ;  /* 0x00000000000879c3 */ /* 0x000e220000008800 */
[----:B------:R-:W-:Y:S01]  /*0180*/  UMOV UR4, 0x400 ;  /* 0x0000040000047882 */ /* 0x000fe20000000000 */
[----:B------:R-:W-:Y:S01]  /*0190*/  UMOV UR5, 0x1 ;  /* 0x0000000100057882 */ /* 0x000fe20000000000 */
[----:B------:R-:W-:Y:S01]  /*01a0*/  UMOV UR6, 0x80 ;  /* 0x0000008000067882 */ /* 0x000fe20000000000 */
[----:B------:R-:W-:Y:S01]  /*01b0*/  ELECT P0, URZ, PT ;  /* 0x00000000003f782f */ /* 0x000fe20003800000 */
[----:B------:R-:W-:-:S04]  /*01c0*/  UIADD3 UR6, -UR6, 0x100000, URZ ;  /* 0x0010000006067890 */ /* 0x000fc8000fffe13f */
[----:B------:R-:W-:Y:S02]  /*01d0*/  USHF.L.U32 UR7, UR6, 0xb, URZ ;  /* 0x0000000b06077899 */ /* 0x000fe4000800063f */
[----:B------:R-:W-:Y:S02]  /*01e0*/  USHF.L.U32 UR6, UR6, 0x1, URZ ;  /* 0x0000000106067899 */ /* 0x000fe4000800063f */
[----:B0-----:R-:W-:Y:S02]  /*01f0*/  ULEA UR8, UR8, UR4, 0x18 ;  /* 0x0000000408087291 */ /* 0x001fe4000f8ec03f */
[----:B------:R-:W-:-:S04]  /*0200*/  UIADD3 UR4, -UR5, 0x100000, URZ ;  /* 0x0010000005047890 */ /* 0x000fc8000fffe13f */
[----:B------:R-:W-:Y:S02]  /*0210*/  USHF.L.U32 UR5, UR4, 0xb, URZ ;  /* 0x0000000b04057899 */ /* 0x000fe4000800063f */
[----:B------:R-:W-:Y:S01]  /*0220*/  USHF.L.U32 UR4, UR4, 0x1, URZ ;  /* 0x0000000104047899 */ /* 0x000fe2000800063f */
[----:B------:R-:W0:Y:S11]  /*0230*/  FENCE.VIEW.ASYNC.S ;  /* 0x00000000000073c6 */ /* 0x000e360000000000 */
[----:B0-----:R0:W1:Y:S01]  /*0240*/  SYNCS.EXCH.64 URZ, [UR8], UR4 ;  /* 0x00000004083f75b2 */ /* 0x0010620008000100 */
[----:B------:R0:W2:Y:S01]  /*0250*/  SYNCS.EXCH.64 URZ, [UR8+0x18], UR6 ;  /* 0x00001806083f75b2 */ /* 0x0000a20008000100 */
[----:B------:R0:W3:Y:S01]  /*0260*/  SYNCS.EXCH.64 URZ, [UR8+0x8], UR4 ;  /* 0x00000804083f75b2 */ /* 0x0000e20008000100 */
[----:B------:R0:W4:Y:S01]  /*0270*/  SYNCS.EXCH.64 URZ, [UR8+0x20], UR6 ;  /* 0x00002006083f75b2 */ /* 0x0001220008000100 */
[----:B------:R0:W0:Y:S01]  /*0280*/  SYNCS.EXCH.64 URZ, [UR8+0x10], UR4 ;  /* 0x00001004083f75b2 */ /* 0x0000220008000100 */
[----:B------:R0:W0:Y:S01]  /*0290*/  SYNCS.EXCH.64 URZ, [UR8+0x28], UR6 ;  /* 0x00002806083f75b2 */ /* 0x0000220008000100 */
[----:B------:R-:W-:Y:S01]  /*02a0*/  NOP ;  /* 0x0000000000007918 */ /* 0x000fe20000000000 */
.L_x_2:
[----:B------:R-:W5:Y:S01]  /*02b0*/  SHFL.IDX PT, R6, R0, RZ, 0x1f ;  /* 0x00001fff00067589 */ /* 0x000f6200000e0000 */
[----:B------:R-:W-:Y:S01]  /*02c0*/  ELECT P0, URZ, PT ;  /* 0x00000000003f782f */ /* 0x000fe20003800000 */
[----:B------:R-:W-:Y:S01]  /*02d0*/  NOP ;  /* 0x0000000000007918 */ /* 0x000fe20000000000 */
[----:B------:R-:W-:Y:S01]  /*02e0*/  ELECT P1, URZ, PT ;  /* 0x00000000003f782f */ /* 0x000fe20003820000 */
[----:B------:R1:W2:Y:S01]  /*02f0*/  SHFL.IDX PT, R3, R0, RZ, 0x1f ;  /* 0x00001fff00037589 */ /* 0x0002a200000e0000 */
[----:B0-----:R-:W-:Y:S01]  /*0300*/  UMOV UR4, 0x20 ;  /* 0x0000002000047882 */ /* 0x001fe20000000000 */
[----:B------:R-:W-:Y:S01]  /*0310*/  UMOV UR11, 0x80 ;  /* 0x00000080000b7882 */ /* 0x000fe20000000000 */
[----:B------:R-:W-:Y:S01]  /*0320*/  NOP ;  /* 0x0000000000007918 */ /* 0x000fe20000000000 */
[----:B------:R-:W0:Y:S01]  /*0330*/  SHFL.IDX PT, R4, R4, RZ, 0x1f ;  /* 0x00001fff04047589 */ /* 0x000e2200000e0000 */
[C---:B------:R-:W-:Y:S01]  /*0340*/  VIADD R31, R7.reuse, 0xffffffff ;  /* 0xffffffff071f7836 */ /* 0x040fe20000000000 */
[----:B------:R-:W-:Y:S01]  /*0350*/  ULDC.64 UR36, c[0x0][0x208] ;  /* 0x0000820000247ab9 */ /* 0x000fe20000000a00 */
[----:B------:R-:W-:-:S02]  /*0360*/  ISETP.NE.AND P2, PT, R7, RZ, PT ;  /* 0x000000ff0700720c */ /* 0x000fc40003f45270 */
[----:B-1----:R-:W-:Y:S02]  /*0370*/  SHF.R.S32.HI R0, RZ, 0x1f, R5 ;  /* 0x0000001fff007819 */ /* 0x002fe40000011405 */
[----:B------:R-:W-:Y:S02]  /*0380*/  ISETP.GE.U32.AND P3, PT, R31, 0x2, PT ;  /* 0x000000021f00780c */ /* 0x000fe40003f66070 */
[----:B------:R-:W-:-:S04]  /*0390*/  LEA.HI R0, R0, R5, RZ, 0x7 ;  /* 0x0000000500007211 */ /* 0x000fc800078f38ff */
[----:B------:R-:W-:Y:S02]  /*03a0*/  LOP3.LUT R0, R0, 0xffffff80, RZ, 0xc0, !PT ;  /* 0xffffff8000007812 */ /* 0x000fe400078ec0ff */
[----:B-----5:R-:W-:Y:S02]  /*03b0*/  ISETP.NE.OR P0, PT, R6, RZ, !P0 ;  /* 0x000000ff0600720c */ /* 0x020fe40004705670 */
[----:B--2---:R-:W-:Y:S02]  /*03c0*/  ISETP.NE.OR P1, PT, R3, RZ, !P1 ;  /* 0x000000ff0300720c */ /* 0x004fe40004f25670 */
[----:B------:R-:W-:Y:S02]  /*03d0*/  SHF.R.S32.HI R3, RZ, 0x1f, R2 ;  /* 0x0000001fff037819 */ /* 0x000fe40000011402 */
[----:B0-----:R-:W-:Y:S01]  /*03e0*/  R2UR UR43, R4 ;  /* 0x00000000042b72ca */ /* 0x001fe200000e0000 */
[----:B------:R-:W-:Y:S01]  /*03f0*/  IMAD.IADD R4, R5, 0x1, -R0 ;  /* 0x0000000105047824 */ /* 0x000fe200078e0a00 */
[----:B------:R-:W-:-:S05]  /*0400*/  LEA.HI R3, R3, R2, RZ, 0x2 ;  /* 0x0000000203037211 */ /* 0x000fca00078f10ff */
[----:B------:R-:W-:Y:S01]  /*0410*/  VOTEU.ALL UP0, P0 ;  /* 0x00000000003f7886 */ /* 0x000fe20000000000 */
[----:B------:R-:W-:Y:S01]  /*0420*/  LOP3.LUT R3, R3, 0xfffffffc, RZ, 0xc0, !PT ;  /* 0xfffffffc03037812 */ /* 0x000fe200078ec0ff */
[----:B------:R-:W-:-:S03]  /*0430*/  VOTEU.ALL UP1, P1 ;  /* 0x00000000003f7886 */ /* 0x000fc60000820000 */
[----:B------:R-:W0:Y:S01]  /*0440*/  @!UP0 S2UR UR7, SR_CgaCtaId ;  /* 0x00000000000789c3 */ /* 0x000e220000008800 */
[----:B------:R-:W-:Y:S01]  /*0450*/  @!UP0 UMOV UR6, 0x400 ;  /* 0x0000040000068882 */ /* 0x000fe20000000000 */
[----:B------:R-:W-:-:S04]  /*0460*/  @!UP0 UIADD3 UR4, -UR4, 0x100000, URZ ;  /* 0x0010000004048890 */ /* 0x000fc8000fffe13f */
[----:B------:R-:W-:Y:S02]  /*0470*/  @!UP0 USHF.L.U32 UR5, UR4, 0xb, URZ ;  /* 0x0000000b04058899 */ /* 0x000fe4000800063f */
[----:B------:R-:W-:Y:S01]  /*0480*/  @!UP0 USHF.L.U32 UR4, UR4, 0x1, URZ ;  /* 0x0000000104048899 */ /* 0x000fe2000800063f */
[----:B------:R-:W-:Y:S01]  /*0490*/  IMAD.IADD R14, R2, 0x1, -R3 ;  /* 0x00000001020e7824 */ /* 0x000fe200078e0a03 */
[----:B------:R-:W-:Y:S01]  /*04a0*/  @!UP1 UMOV UR9, 0x400 ;  /* 0x0000040000099882 */ /* 0x000fe20000000000 */
[----:B------:R-:W-:Y:S01]  /*04b0*/  VOTEU.ALL UP2, P1 ;  /* 0x00000000003f7886 */ /* 0x000fe20000840000 */
[----:B------:R-:W-:Y:S01]  /*04c0*/  VOTEU.ALL UP3, P1 ;  /* 0x00000000003f7886 */ /* 0x000fe20000860000 */
[----:B------:R-:W-:Y:S01]  /*04d0*/  VOTEU.ALL UP4, P1 ;  /* 0x00000000003f7886 */ /* 0x000fe20000880000 */
[----:B------:R-:W1:Y:S01]  /*04e0*/  @!UP1 S2UR UR10, SR_CgaCtaId ;  /* 0x00000000000a99c3 */ /* 0x000e620000008800 */
[----:B------:R-:W-:Y:S01]  /*04f0*/  VOTEU.ALL UP5, P1 ;  /* 0x00000000003f7886 */ /* 0x000fe200008a0000 */
[----:B0-----:R-:W-:-:S02]  /*0500*/  @!UP0 ULEA UR8, UR7, UR6, 0x18 ;  /* 0x0000000607088291 */ /* 0x001fc4000f8ec03f */
[----:B------:R-:W-:-:S04]  /*0510*/  @!UP1 UIADD3 UR6, -UR11, 0x100000, URZ ;  /* 0x001000000b069890 */ /* 0x000fc8000fffe13f */
[----:B------:R-:W-:Y:S02]  /*0520*/  @!UP1 USHF.L.U32 UR7, UR6, 0xb, URZ ;  /* 0x0000000b06079899 */ /* 0x000fe4000800063f */
[----:B------:R-:W-:Y:S01]  /*0530*/  @!UP1 USHF.L.U32 UR6, UR6, 0x1, URZ ;  /* 0x0000000106069899 */ /* 0x000fe2000800063f */
[----:B------:R-:W-:Y:S01]  /*0540*/  VOTEU.ALL UP0, P0 ;  /* 0x00000000003f7886 */ /* 0x000fe20000000000 */
[----:B-1----:R-:W-:Y:S01]  /*0550*/  @!UP1 ULEA UR9, UR10, UR9, 0x18 ;  /* 0x000000090a099291 */ /* 0x002fe2000f8ec03f */
[----:B------:R-:W-:Y:S02]  /*0560*/  VOTEU.ALL UP1, P0 ;  /* 0x00000000003f7886 */ /* 0x000fe40000020000 */
[----:B------:R-:W-:Y:S01]  /*0570*/  ULDC.64 UR10, c[0x0][0x598] ;  /* 0x00016600000a7ab9 */ /* 0x000fe20000000a00 */
[----:B------:R-:W-:Y:S01]  /*0580*/  ISETP.NE.AND P0, PT, R14, 0x3, PT ;  /* 0x000000030e00780c */ /* 0x000fe20003f05270 */
[----:B------:R-:W0:Y:S02]  /*0590*/  FENCE.VIEW.ASYNC.S ;  /* 0x00000000000073c6 */ /* 0x000e240000000000 */
[----:B0-----:R0:W3:Y:S01]  /*05a0*/  @!UP0 SYNCS.EXCH.64 URZ, [UR8+0x60], UR4 ;  /* 0x00006004083f85b2 */ /* 0x0010e20008000100 */
[----:B------:R-:W-:-:S02]  /*05b0*/  ISETP.NE.U32.AND P1, PT, RZ, UR10, PT ;  /* 0x0000000aff007c0c */ /* 0x000fc4000bf25070 */
[----:B------:R-:W-:Y:S02]  /*05c0*/  ISETP.EQ.OR P0, PT, R14, RZ, !P0 ;  /* 0x000000ff0e00720c */ /* 0x000fe40004702670 */
[----:B------:R-:W-:Y:S02]  /*05d0*/  ISETP.NE.AND.EX P1, PT, RZ, UR11, PT, P1 ;  /* 0x0000000bff007c0c */ /* 0x000fe4000bf25310 */
[----:B------:R-:W-:-:S04]  /*05e0*/  ISETP.EQ.AND P0, PT, R7, RZ, P0 ;  /* 0x000000ff0700720c */ /* 0x000fc80000702270 */
[----:B------:R-:W-:-:S04]  /*05f0*/  SEL R23, RZ, 0x1, !P0 ;  /* 0x00000001ff177807 */ /* 0x000fc80004000000 */
[----:B------:R-:W-:Y:S01]  /*0600*/  SEL R23, R23, 0x2, P3 ;  /* 0x0000000217177807 */ /* 0x000fe20001800000 */
[----:B------:R0:W3:Y:S01]  /*0610*/  @!UP1 SYNCS.EXCH.64 URZ, [UR8+0x68], UR4 ;  /* 0x00006804083f95b2 */ /* 0x0000e20008000100 */
[----:B------:R-:W-:Y:S01]  /*0620*/  NOP ;  /* 0x0000000000007918 */ /* 0x000fe20000000000 */
[----:B------:R0:W3:Y:S01]  /*0630*/  @!UP2 SYNCS.EXCH.64 URZ, [UR9+0x40], UR6 ;  /* 0x00004006093fa5b2 */ /* 0x0000e20008000100 */
[----:B------:R0:W3:Y:S01]  /*0640*/  @!UP3 SYNCS.EXCH.64 URZ, [UR9+0x48], UR6 ;  /* 0x00004806093fb5b2 */ /* 0x0000e20008000100 */
[----:B------:R0:W3:Y:S01]  /*0650*/  @!UP4 SYNCS.EXCH.64 URZ, [UR9+0x50], UR6 ;  /* 0x00005006093fc5b2 */ /* 0x0000e20008000100 */
[----:B------:R0:W3:Y:S01]  /*0660*/  @!UP5 SYNCS.EXCH.64 URZ, [UR9+0x58], UR6 ;  /* 0x00005806093fd5b2 */ /* 0x0000e20008000100 */
[----:B------:R-:W-:Y:S01]  /*0670*/  NOP ;  /* 0x0000000000007918 */ /* 0x000fe20000000000 */
[----:B---34-:R-:W-:Y:S06]  /*0680*/  BAR.SYNC.DEFER_BLOCKING 0x0 ;  /* 0x0000000000007b1d */ /* 0x018fec0000010000 */
[----:B0-----:R-:W-:Y:S05]  /*0690*/  @!P1 BRA `(.L_x_3) ;  /* 0x00000000001c9947 */ /* 0x001fea0003800000 */
[----:B------:R-:W0:Y:S02]  /*06a0*/  LDC.64 R2, c[0x0][0x598] ;  /* 0x00016600ff027b82 */ /* 0x000e240000000a00 */
[----:B0-----:R-:W2:Y:S02]  /*06b0*/  LDG.E.64 R2, desc[UR36][R2.64] ;  /* 0x0000002402027981 */ /* 0x001ea4000c1e1b00 */
[----:B--2---:R-:W-:-:S04]  /*06c0*/  ISETP.NE.U32.AND P0, PT, R2, RZ, PT ;  /* 0x000000ff0200720c */ /* 0x004fc80003f05070 */
[----:B------:R-:W-:-:S13]  /*06d0*/  ISETP.NE.AND.EX P0, PT, R3, RZ, PT, P0 ;  /* 0x000000ff0300720c */ /* 0x000fda0003f05300 */
[----:B------:R-:W-:Y:S05]  /*06e0*/  @!P0 BRA `(.L_x_3) ;  /* 0x0000000000088947 */ /* 0x000fea0003800000 */
[----:B------:R1:W5:Y:S01]  /*06f0*/  LD.E R120, desc[UR36][R2.64] ;  /* 0x0000002402787980 */ /* 0x000362000c101900 */
[----:B------:R-:W-:Y:S05]  /*0700*/  BRA `(.L_x_4) ;  /* 0x0000000000247947 */ /* 0x000fea0003800000 */
.L_x_3:
[----:B------:R-:W-:Y:S02]  /*0710*/  ULDC.64 UR4, c[0x0][0x588] ;  /* 0x0001620000047ab9 */ /* 0x000fe40000000a00 */
[----:B------:R-:W-:-:S04]  /*0720*/  ISETP.NE.U32.AND P0, PT, RZ, UR4, PT ;  /* 0x00000004ff007c0c */ /* 0x000fc8000bf05070 */
[----:B------:R-:W-:-:S13]  /*0730*/  ISETP.NE.AND.EX P0, PT, RZ, UR5, PT, P0 ;  /* 0x00000005ff007c0c */ /* 0x000fda000bf05300 */
[----:B------:R-:W-:Y:S05]  /*0740*/  @!P0 BRA `(.L_x_5) ;  /* 0x00000000000c8947 */ /* 0x000fea0003800000 */
[----:B------:R-:W0:Y:S02]  /*0750*/  LDC.64 R120, c[0x0][0x588] ;  /* 0x00016200ff787b82 */ /* 0x000e240000000a00 */
[----:B0-----:R0:W5:Y:S01]  /*0760*/  LDG.E R120, desc[UR36][R120.64] ;  /* 0x0000002478787981 */ /* 0x001162000c1e1900 */
[----:B------:R-:W-:Y:S05]  /*0770*/  BRA `(.L_x_4) ;  /* 0x0000000000087947 */ /* 0x000fea0003800000 */
.L_x_5:
[----:B------:R-:W-:Y:S02]  /*0780*/  ULDC UR4, c[0x0][0x580] ;  /* 0x0001600000047ab9 */ /* 0x000fe40000000800 */
[----:B------:R-:W-:-:S07]  /*0790*/  IMAD.U32 R120, RZ, RZ, UR4 ;  /* 0x00000004ff787e24 */ /* 0x000fce000f8e00ff */
.L_x_4:
[----:B------:R-:W-:Y:S02]  /*07a0*/  ULDC.64 UR4, c[0x0][0x5a0] ;  /* 0x0001680000047ab9 */ /* 0x000fe40000000a00 */
[----:B------:R-:W-:-:S04]  /*07b0*/  ISETP.NE.U32.AND P0, PT, RZ, UR4, PT ;  /* 0x00000004ff007c0c */ /* 0x000fc8000bf05070 */
[----:B------:R-:W-:-:S13]  /*07c0*/  ISETP.NE.AND.EX P0, PT, RZ, UR5, PT, P0 ;  /* 0x00000005ff007c0c */ /* 0x000fda000bf05300 */
[----:B------:R-:W-:Y:S05]  /*07d0*/  @!P0 BRA `(.L_x_6) ;  /* 0x00000000001c8947 */ /* 0x000fea0003800000 */
[----:B-1----:R-:W1:Y:S02]  /*07e0*/  LDC.64 R2, c[0x0][0x5a0] ;  /* 0x00016800ff027b82 */ /* 0x002e640000000a00 */
[----:B-1----:R-:W2:Y:S02]  /*07f0*/  LDG.E.64 R2, desc[UR36][R2.64] ;  /* 0x0000002402027981 */ /* 0x002ea4000c1e1b00 */
[----:B--2---:R-:W-:-:S04]  /*0800*/  ISETP.NE.U32.AND P0, PT, R2, RZ, PT ;  /* 0x000000ff0200720c */ /* 0x004fc80003f05070 */
[----:B------:R-:W-:-:S13]  /*0810*/  ISETP.NE.AND.EX P0, PT, R3, RZ, PT, P0 ;  /* 0x000000ff0300720c */ /* 0x000fda0003f05300 */
[----:B------:R-:W-:Y:S05]  /*0820*/  @!P0 BRA `(.L_x_6) ;  /* 0x0000000000088947 */ /* 0x000fea0003800000 */
[----:B0-----:R2:W5:Y:S01]  /*0830*/  LD.E R121, desc[UR36][R2.64] ;  /* 0x0000002402797980 */ /* 0x001562000c101900 */
[----:B------:R-:W-:Y:S05]  /*0840*/  BRA `(.L_x_7) ;  /* 0x0000000000247947 */ /* 0x000fea0003800000 */
.L_x_6:
[----:B------:R-:W-:Y:S02]  /*0850*/  ULDC.64 UR4, c[0x0][0x590] ;  /* 0x0001640000047ab9 */ /* 0x000fe40000000a00 */
[----:B------:R-:W-:-:S04]  /*0860*/  ISETP.NE.U32.AND P0, PT, RZ, UR4, PT ;  /* 0x00000004ff007c0c */ /* 0x000fc8000bf05070 */
[----:B------:R-:W-:-:S13]  /*0870*/  ISETP.NE.AND.EX P0, PT, RZ, UR5, PT, P0 ;  /* 0x00000005ff007c0c */ /* 0x000fda000bf05300 */
[----:B------:R-:W-:Y:S05]  /*0880*/  @!P0 BRA `(.L_x_8) ;  /* 0x00000000000c8947 */ /* 0x000fea0003800000 */
[----:B-1----:R-:W0:Y:S02]  /*0890*/  LDC.64 R2, c[0x0][0x590] ;  /* 0x00016400ff027b82 */ /* 0x002e240000000a00 */
[----:B0-----:R0:W5:Y:S01]  /*08a0*/  LDG.E R121, desc[UR36][R2.64] ;  /* 0x0000002402797981 */ /* 0x001162000c1e1900 */
[----:B------:R-:W-:Y:S05]  /*08b0*/  BRA `(.L_x_7) ;  /* 0x0000000000087947 */ /* 0x000fea0003800000 */
.L_x_8:
[----:B------:R-:W-:Y:S02]  /*08c0*/  ULDC UR4, c[0x0][0x584] ;  /* 0x0001610000047ab9 */ /* 0x000fe40000000800 */
[----:B0-----:R-:W-:-:S07]  /*08d0*/  IMAD.U32 R121, RZ, RZ, UR4 ;  /* 0x00000004ff797e24 */ /* 0x001fce000f8e00ff */
.L_x_7:
[----:B012---:R-:W0:Y:S01]  /*08e0*/  LDC R2, c[0x0][0x65c] ;  /* 0x00019700ff027b82 */ /* 0x007e220000000800 */
[----:B------:R-:W1:Y:S01]  /*08f0*/  S2R R15, SR_CTAID.Y ;  /* 0x00000000000f7919 */ /* 0x000e620000002600 */
[----:B------:R-:W-:Y:S01]  /*0900*/  ULDC UR6, c[0x0][0x28c] ;  /* 0x0000a30000067ab9 */ /* 0x000fe20000000800 */
[----:B------:R-:W-:Y:S01]  /*0910*/  ISETP.NE.AND P0, PT, R7, 0x2, PT ;  /* 0x000000020700780c */ /* 0x000fe20003f05270 */
[----:B------:R-:W-:Y:S01]  /*0920*/  UIADD3 UR6, UR6, 0x7f, URZ ;  /* 0x0000007f06067890 */ /* 0x000fe2000fffe03f */
[----:B------:R-:W2:Y:S01]  /*0930*/  S2R R6, SR_CTAID.X ;  /* 0x0000000000067919 */ /* 0x000ea20000002500 */
[----:B------:R-:W-:Y:S01]  /*0940*/  UMOV UR38, URZ ;  /* 0x0000003f00267c82 */ /* 0x000fe20008000000 */
[----:B------:R-:W-:Y:S01]  /*0950*/  UMOV UR39, URZ ;  /* 0x0000003f00277c82 */ /* 0x000fe20008000000 */
[----:B------:R-:W-:Y:S01]  /*0960*/  USHF.R.S32.HI UR7, URZ, 0x1f, UR6 ;  /* 0x0000001f3f077899 */ /* 0x000fe20008011406 */
[----:B------:R-:W-:-:S03]  /*0970*/  ULDC.64 UR8, c[0x0][0x650] ;  /* 0x0001940000087ab9 */ /* 0x000fc60000000a00 */
[----:B------:R-:W-:-:S04]  /*0980*/  ULEA.HI UR7, UR7, UR6, URZ, 0x7 ;  /* 0x0000000607077291 */ /* 0x000fc8000f8f383f */
[----:B------:R-:W-:Y:S01]  /*0990*/  USHF.R.S32.HI UR40, URZ, 0x7, UR7 ;  /* 0x000000073f287899 */ /* 0x000fe20008011407 */
[----:B0-----:R-:W-:-:S13]  /*09a0*/  ISETP.NE.AND P1, PT, R2, 0x1, PT ;  /* 0x000000010200780c */ /* 0x001fda0003f25270 */
[----:B------:R-:W2:Y:S01]  /*09b0*/  @P1 LDC R17, c[0x0][0x10] ;  /* 0x00000400ff111b82 */ /* 0x000ea20000000800 */
[----:B-1----:R-:W-:Y:S02]  /*09c0*/  @P1 IMAD.MOV.U32 R8, RZ, RZ, R15 ;  /* 0x000000ffff081224 */ /* 0x002fe400078e000f */
[----:B------:R-:W-:Y:S02]  /*09d0*/  @P1 IMAD.MOV.U32 R9, RZ, RZ, RZ ;  /* 0x000000ffff091224 */ /* 0x000fe400078e00ff */
[----:B------:R-:W-:-:S03]  /*09e0*/  @P1 IMAD.MOV.U32 R7, RZ, RZ, RZ ;  /* 0x000000ffff071224 */ /* 0x000fc600078e00ff */
[----:B------:R-:W0:Y:S01]  /*09f0*/  @!P1 LDC R3, c[0x0][0xc] ;  /* 0x00000300ff039b82 */ /* 0x000e220000000800 */
[----:B------:R-:W-:Y:S01]  /*0a00*/  ULDC UR4, c[0x0][0xc] ;  /* 0x0000030000047ab9 */ /* 0x000fe20000000800 */
[----:B------:R-:W-:Y:S02]  /*0a10*/  ULDC UR5, c[0x0][0x10] ;  /* 0x0000040000057ab9 */ /* 0x000fe40000000800 */
[----:B------:R-:W-:-:S04]  /*0a20*/  UIMAD.WIDE.U32 UR4, UR4, UR5, URZ ;  /* 0x00000005040472a5 */ /* 0x000fc8000f8e003f */
[----:B------:R-:W1:Y:S01]  /*0a30*/  LDC R0, c[0x0][0x14] ;  /* 0x00000500ff007b82 */ /* 0x000e620000000800 */
[----:B--2---:R-:W-:-:S04]  /*0a40*/  @P1 IMAD.WIDE.U32 R16, R6, R17, R8 ;  /* 0x0000001106101225 */ /* 0x004fc800078e0008 */
[----:B------:R-:W-:Y:S02]  /*0a50*/  @P1 IMAD.IADD R17, R17, 0x1, R7 ;  /* 0x0000000111111824 */ /* 0x000fe400078e0207 */
[----:B------:R-:W-:Y:S02]  /*0a60*/  IMAD.MOV.U32 R7, RZ, RZ, RZ ;  /* 0x000000ffff077224 */ /* 0x000fe400078e00ff */
[----:B0-----:R-:W-:-:S04]  /*0a70*/  @!P1 IMAD.WIDE.U32 R8, R3, R15, R6 ;  /* 0x0000000f03089225 */ /* 0x001fc800078e0006 */
[----:B------:R-:W-:Y:S02]  /*0a80*/  @!P1 IMAD.MOV.U32 R16, RZ, RZ, R8 ;  /* 0x000000ffff109224 */ /* 0x000fe400078e0008 */
[----:B-1----:R-:W-:-:S04]  /*0a90*/  IMAD.WIDE.U32 R10, R0, UR4, RZ ;  /* 0x00000004000a7c25 */ /* 0x002fc8000f8e00ff */
[----:B------:R-:W-:Y:S01]  /*0aa0*/  IMAD R3, R0, UR5, RZ ;  /* 0x0000000500037c24 */ /* 0x000fe2000f8e02ff */
[----:B------:R0:W-:Y:S01]  /*0ab0*/  STL.64 [R1], R10 ;  /* 0x0000000a01007387 */ /* 0x0001e20000100a00 */
[----:B------:R-:W-:Y:S02]  /*0ac0*/  @!P1 IMAD.MOV.U32 R17, RZ, RZ, R9 ;  /* 0x000000ffff119224 */ /* 0x000fe400078e0009 */
[----:B------:R-:W-:Y:S01]  /*0ad0*/  IMAD.IADD R0, R11, 0x1, R3 ;  /* 0x000000010b007824 */ /* 0x000fe200078e0203 */
[----:B------:R-:W-:Y:S06]  /*0ae0*/  @P0 BRA `(.L_x_9) ;  /* 0x0000000000200947 */ /* 0x000fec0003800000 */
[----:B------:R-:W-:Y:S01]  /*0af0*/  UISETP.GE.U32.AND UP0, UPT, UR40, 0x3, UPT ;  /* 0x000000032800788c */ /* 0x000fe2000bf06070 */
[----:B------:R-:W-:Y:S01]  /*0b00*/  IADD3 R16, P0, R16, R10, RZ ;  /* 0x0000000a10107210 */ /* 0x000fe20007f1e0ff */
[----:B------:R-:W-:Y:S01]  /*0b10*/  UIMAD.WIDE.U32 UR4, UR40, -0x55555555, URZ ;  /* 0xaaaaaaab280478a5 */ /* 0x000fe2000f8e003f */
[----:B------:R-:W-:-:S03]  /*0b20*/  UMOV UR39, URZ ;  /* 0x0000003f00277c82 */ /* 0x000fc60008000000 */
[----:B------:R-:W-:Y:S01]  /*0b30*/  USHF.R.U32.HI UR4, URZ, 0x1, UR5 ;  /* 0x000000013f047899 */ /* 0x000fe20008011605 */
[----:B------:R-:W-:-:S03]  /*0b40*/  IMAD.X R17, R0, 0x1, R17, P0 ;  /* 0x0000000100117824 */ /* 0x000fc600000e0611 */
[----:B------:R-:W-:Y:S02]  /*0b50*/  UIMAD UR38, UR4, -0x3, UR40 ;  /* 0xfffffffd042678a4 */ /* 0x000fe4000f8e0228 */
[----:B------:R-:W-:-:S12]  /*0b60*/  @UP0 ULOP3.LUT UR39, UR4, 0x1, URZ, 0xc0, !UPT ;  /* 0x0000000104270892 */ /* 0x000fd8000f8ec03f */
.L_x_9:
[----:B------:R-:W-:Y:S01]  /*0b70*/  ISETP.GE.U32.AND P0, PT, R16, UR8, PT ;  /* 0x0000000810007c0c */ /* 0x000fe2000bf06070 */
[----:B------:R-:W-:Y:S01]  /*0b80*/  IMAD.MOV.U32 R22, RZ, RZ, -0x1 ;  /* 0xffffffffff167424 */ /* 0x000fe200078e00ff */
[----:B------:R-:W-:Y:S01]  /*0b90*/  PRMT R3, RZ, 0x7610, R3 ;  /* 0x00007610ff037816 */ /* 0x000fe20000000003 */
[----:B------:R-:W-:Y:S01]  /*0ba0*/  IMAD.MOV.U32 R18, RZ, RZ, -0x1 ;  /* 0xffffffffff127424 */ /* 0x000fe200078e00ff */
[----:B------:R-:W-:Y:S01]  /*0bb0*/  ISETP.GE.U32.AND.EX P0, PT, R17, UR9, PT, P0 ;  /* 0x0000000911007c0c */ /* 0x000fe2000bf06100 */
[----:B------:R-:W-:-:S12]  /*0bc0*/  IMAD.MOV.U32 R19, RZ, RZ, -0x1 ;  /* 0xffffffffff137424 */ /* 0x000fd800078e00ff */
[----:B------:R-:W-:Y:S05]  /*0bd0*/  @P0 BRA `(.L_x_10) ;  /* 0x0000000400580947 */ /* 0x000fea0003800000 */
[----:B------:R-:W1:Y:S01]  /*0be0*/  LDC.64 R20, c[0x0][0x628] ;  /* 0x00018a00ff147b82 */ /* 0x000e620000000a00 */
[----:B------:R-:W-:Y:S02]  /*0bf0*/  IMAD.MOV.U32 R8, RZ, RZ, R16 ;  /* 0x000000ffff087224 */ /* 0x000fe400078e0010 */
[----:B------:R-:W-:-:S05]  /*0c00*/  IMAD.MOV.U32 R9, RZ, RZ, R17 ;  /* 0x000000ffff097224 */ /* 0x000fca00078e0011 */
[----:B------:R-:W2:Y:S08]  /*0c10*/  LDC R18, c[0x0][0x630] ;  /* 0x00018c00ff127b82 */ /* 0x000eb00000000800 */
[----:B------:R-:W3:Y:S01]  /*0c20*/  LDC.64 R24, c[0x0][0x620] ;  /* 0x00018800ff187b82 */ /* 0x000ee20000000a00 */
[----:B-1----:R-:W-:-:S04]  /*0c30*/  ISETP.NE.U32.AND P0, PT, R20, RZ, PT ;  /* 0x000000ff1400720c */ /* 0x002fc80003f05070 */
[----:B------:R-:W-:-:S13]  /*0c40*/  ISETP.NE.AND.EX P0, PT, R21, RZ, PT, P0 ;  /* 0x000000ff1500720c */ /* 0x000fda0003f05300 */
[----:B--23--:R-:W-:Y:S05]  /*0c50*/  @!P0 BRA `(.L_x_11) ;  /* 0x0000000000288947 */ /* 0x00cfea0003800000 */
[----:B------:R-:W1:Y:S02]  /*0c60*/  LDC R3, c[0x0][0x634] ;  /* 0x00018d00ff037b82 */ /* 0x000e640000000800 */
[----:B-1----:R-:W-:-:S05]  /*0c70*/  IADD3 R3, P0, R16, R3, RZ ;  /* 0x0000000310037210 */ /* 0x002fca0007f1e0ff */
[----:B------:R-:W-:-:S04]  /*0c80*/  IMAD.X R19, RZ, RZ, R17, P0 ;  /* 0x000000ffff137224 */ /* 0x000fc800000e0611 */
[----:B------:R-:W-:-:S04]  /*0c90*/  IMAD.WIDE.U32 R8, R19, R20, RZ ;  /* 0x0000001413087225 */ /* 0x000fc800078e00ff */
[----:B0-----:R-:W-:-:S04]  /*0ca0*/  IMAD.WIDE.U32 R10, P0, R3, R21, R8 ;  /* 0x00000015030a7225 */ /* 0x001fc80007800008 */
[----:B------:R-:W-:-:S04]  /*0cb0*/  IMAD.WIDE.U32 R8, R3, R20, RZ ;  /* 0x0000001403087225 */ /* 0x000fc800078e00ff */
[----:B------:R-:W-:Y:S01]  /*0cc0*/  IMAD.X R13, RZ, RZ, RZ, P0 ;  /* 0x000000ffff0d7224 */ /* 0x000fe200000e06ff */
[----:B------:R-:W-:Y:S01]  /*0cd0*/  IADD3 RZ, P0, R9, R10, RZ ;  /* 0x0000000a09ff7210 */ /* 0x000fe20007f1e0ff */
[----:B------:R-:W-:-:S04]  /*0ce0*/  IMAD.MOV.U32 R12, RZ, RZ, R11 ;  /* 0x000000ffff0c7224 */ /* 0x000fc800078e000b */
[----:B------:R-:W-:-:S08]  /*0cf0*/  IMAD.WIDE.U32.X R8, R19, R21, R12, P0 ;  /* 0x0000001513087225 */ /* 0x000fd000000e040c */
.L_x_11:
[-CC-:B------:R-:W-:Y:S01]  /*0d00*/  SHF.R.U64 R30, R8, R18.reuse, R9.reuse ;  /* 0x00000012081e7219 */ /* 0x180fe20000001209 */
[----:B------:R-:W1:Y:S01]  /*0d10*/  LDC R12, c[0x0][0x618] ;  /* 0x00018600ff0c7b82 */ /* 0x000e620000000800 */
[----:B------:R-:W-:Y:S01]  /*0d20*/  SHF.R.U32.HI R7, RZ, R18, R9 ;  /* 0x00000012ff077219 */ /* 0x000fe20000011609 */
[----:B------:R-:W-:Y:S01]  /*0d30*/  ULDC UR4, c[0x0][0x150] ;  /* 0x0000540000047ab9 */ /* 0x000fe20000000800 */
[----:B0-----:R-:W-:Y:S02]  /*0d40*/  IADD3 R11, P0, RZ, -R30, RZ ;  /* 0x8000001eff0b7210 */ /* 0x001fe40007f1e0ff */
[----:B------:R-:W-:-:S03]  /*0d50*/  I2FP.F32.U32 R3, R6 ;  /* 0x0000000600037245 */ /* 0x000fc60000201000 */
[----:B------:R-:W0:Y:S01]  /*0d60*/  LDC.64 R26, c[0x0][0x640] ;  /* 0x00019000ff1a7b82 */ /* 0x000e220000000a00 */
[----:B------:R-:W-:Y:S02]  /*0d70*/  IMAD.X R13, RZ, RZ, ~R7, P0 ;  /* 0x000000ffff0d7224 */ /* 0x000fe400000e0e07 */
[----:B------:R-:W-:Y:S01]  /*0d80*/  FMUL R3, R3, UR4 ;  /* 0x0000000403037c20 */ /* 0x000fe20008400000 */
[----:B------:R-:W-:Y:S01]  /*0d90*/  IMAD.WIDE.U32 R8, R11, R24, R16 ;  /* 0x000000180b087225 */ /* 0x000fe200078e0010 */
[----:B------:R-:W-:-:S03]  /*0da0*/  ULDC UR4, c[0x0][0x154] ;  /* 0x0000550000047ab9 */ /* 0x000fc60000000800 */
[----:B------:R-:W-:Y:S01]  /*0db0*/  IMAD R10, R13, R24, RZ ;  /* 0x000000180d0a7224 */ /* 0x000fe200078e02ff */
[----:B------:R-:W2:Y:S01]  /*0dc0*/  LDC R7, c[0x0][0x144] ;  /* 0x00005100ff077b82 */ /* 0x000ea20000000800 */
[----:B------:R-:W3:Y:S02]  /*0dd0*/  F2I.U32.TRUNC.NTZ R3, R3 ;  /* 0x0000000300037305 */ /* 0x000ee4000020f000 */
[----:B------:R-:W-:-:S04]  /*0de0*/  IMAD R11, R11, R25, R10 ;  /* 0x000000190b0b7224 */ /* 0x000fc800078e020a */
[----:B------:R-:W-:Y:S01]  /*0df0*/  IMAD.IADD R9, R9, 0x1, R11 ;  /* 0x0000000109097824 */ /* 0x000fe200078e020b */
[----:B------:R-:W4:Y:S01]  /*0e00*/  LDC R18, c[0x0][0x608] ;  /* 0x00018200ff127b82 */ /* 0x000f220000000800 */
[----:B------:R-:W-:-:S03]  /*0e10*/  IMAD.MOV.U32 R11, RZ, RZ, -0x1 ;  /* 0xffffffffff0b7424 */ /* 0x000fc600078e00ff */
[-C--:B-1----:R-:W-:Y:S02]  /*0e20*/  SHF.R.U64 R22, R8, R12.reuse, R9 ;  /* 0x0000000c08167219 */ /* 0x082fe40000001209 */
[----:B------:R-:W-:Y:S02]  /*0e30*/  I2FP.F32.U32 R8, R15 ;  /* 0x0000000f00087245 */ /* 0x000fe40000201000 */
[----:B------:R-:W1:Y:S01]  /*0e40*/  LDC R24, c[0x0][0x658] ;  /* 0x00019600ff187b82 */ /* 0x000e620000000800 */
[----:B0-----:R-:W-:Y:S01]  /*0e50*/  ISETP.NE.U32.AND P0, PT, R26, RZ, PT ;  /* 0x000000ff1a00720c */ /* 0x001fe20003f05070 */
[----:B---3--:R-:W-:Y:S01]  /*0e60*/  IMAD.MOV R10, RZ, RZ, -R3 ;  /* 0x000000ffff0a7224 */ /* 0x008fe200078e0a03 */
[----:B------:R-:W-:Y:S01]  /*0e70*/  SHF.R.U32.HI R9, RZ, R12, R9 ;  /* 0x0000000cff097219 */ /* 0x000fe20000011609 */
[----:B------:R-:W-:Y:S01]  /*0e80*/  FMUL R8, R8, UR4 ;  /* 0x0000000408087c20 */ /* 0x000fe20008400000 */
[----:B------:R-:W-:-:S03]  /*0e90*/  ISETP.NE.AND.EX P0, PT, R27, RZ, PT, P0 ;  /* 0x000000ff1b00720c */ /* 0x000fc60003f05300 */
[----:B------:R-:W0:Y:S01]  /*0ea0*/  LDC R20, c[0x0][0x148] ;  /* 0x00005200ff147b82 */ /* 0x000e220000000800 */
[----:B--2---:R-:W-:-:S07]  /*0eb0*/  IMAD R3, R7, R10, R6 ;  /* 0x0000000a07037224 */ /* 0x004fce00078e0206 */
[----:B------:R-:W2:Y:S01]  /*0ec0*/  LDC R21, c[0x0][0x600] ;  /* 0x00018000ff157b82 */ /* 0x000ea20000000800 */
[-CC-:B----4-:R-:W-:Y:S02]  /*0ed0*/  SHF.R.U64 R32, R22, R18.reuse, R9.reuse ;  /* 0x0000001216207219 */ /* 0x190fe40000001209 */
[----:B------:R-:W-:Y:S01]  /*0ee0*/  SHF.R.U32.HI R7, RZ, R18, R9 ;  /* 0x00000012ff077219 */ /* 0x000fe20000011609 */
[----:B------:R-:W-:Y:S01]  /*0ef0*/  IMAD.MOV.U32 R9, RZ, RZ, 0x1 ;  /* 0x00000001ff097424 */ /* 0x000fe200078e00ff */
[----:B------:R3:W4:Y:S03]  /*0f00*/  F2I.U32.TRUNC.NTZ R18, R8 ;  /* 0x0000000800127305 */ /* 0x000726000020f000 */
[----:B------:R-:W0:Y:S01]  /*0f10*/  LDC R25, c[0x0][0x648] ;  /* 0x00019200ff197b82 */ /* 0x000e220000000800 */
[-C--:B-1----:R-:W-:Y:S02]  /*0f20*/  SHF.L.U32 R6, R11, R24.reuse, RZ ;  /* 0x000000180b067219 */ /* 0x082fe400000006ff */
[----:B------:R-:W-:-:S02]  /*0f30*/  SHF.R.U64 R34, R32, R24, R7 ;  /* 0x0000001820227219 */ /* 0x000fc40000001207 */
[----:B------:R-:W-:Y:S02]  /*0f40*/  LOP3.LUT R13, RZ, R6, RZ, 0x33, !PT ;  /* 0x00000006ff0d7212 */ /* 0x000fe400078e33ff */
[-C--:B------:R-:W-:Y:S01]  /*0f50*/  SHF.R.U32.HI R7, RZ, R24.reuse, R7 ;  /* 0x00000018ff077219 */ /* 0x080fe20000011607 */
[----:B------:R-:W1:Y:S01]  /*0f60*/  LDC R29, c[0x0][0x638] ;  /* 0x00018e00ff1d7b82 */ /* 0x000e620000000800 */
[----:B------:R-:W-:Y:S01]  /*0f70*/  SHF.L.U32 R12, R9, R24, RZ ;  /* 0x00000018090c7219 */ /* 0x000fe200000006ff */
[----:B------:R-:W-:-:S06]  /*0f80*/  IMAD.MOV.U32 R6, RZ, RZ, R34 ;  /* 0x000000ffff067224 */ /* 0x000fcc00078e0022 */
[----:B------:R-:W0:Y:S01]  /*0f90*/  LDC R28, c[0x0][0x610] ;  /* 0x00018400ff1c7b82 */ /* 0x000e220000000800 */
[----:B---34-:R-:W-:Y:S05]  /*0fa0*/  @!P0 BRA `(.L_x_12) ;  /* 0x0000000000288947 */ /* 0x018fea0003800000 */
[----:B------:R-:W3:Y:S02]  /*0fb0*/  LDC R11, c[0x0][0x64c] ;  /* 0x00019300ff0b7b82 */ /* 0x000ee40000000800 */
[----:B---3--:R-:W-:-:S05]  /*0fc0*/  IADD3 R11, P0, R34, R11, RZ ;  /* 0x0000000b220b7210 */ /* 0x008fca0007f1e0ff */
[----:B------:R-:W-:-:S04]  /*0fd0*/  IMAD.X R19, RZ, RZ, R7, P0 ;  /* 0x000000ffff137224 */ /* 0x000fc800000e0607 */
[----:B------:R-:W-:-:S04]  /*0fe0*/  IMAD.WIDE.U32 R6, R19, R26, RZ ;  /* 0x0000001a13067225 */ /* 0x000fc800078e00ff */
[----:B------:R-:W-:-:S04]  /*0ff0*/  IMAD.WIDE.U32 R8, P0, R11, R27, R6 ;  /* 0x0000001b0b087225 */ /* 0x000fc80007800006 */
[----:B------:R-:W-:-:S04]  /*1000*/  IMAD.WIDE.U32 R6, R11, R26, RZ ;  /* 0x0000001a0b067225 */ /* 0x000fc800078e00ff */
[----:B------:R-:W-:Y:S01]  /*1010*/  IMAD.X R11, RZ, RZ, RZ, P0 ;  /* 0x000000ffff0b7224 */ /* 0x000fe200000e06ff */
[----:B------:R-:W-:Y:S01]  /*1020*/  IADD3 RZ, P0, R7, R8, RZ ;  /* 0x0000000807ff7210 */ /* 0x000fe20007f1e0ff */
[----:B------:R-:W-:-:S04]  /*1030*/  IMAD.MOV.U32 R10, RZ, RZ, R9 ;  /* 0x000000ffff0a7224 */ /* 0x000fc800078e0009 */
[----:B------:R-:W-:-:S08]  /*1040*/  IMAD.WIDE.U32.X R6, R19, R27, R10, P0 ;  /* 0x0000001b13067225 */ /* 0x000fd000000e040a */
.L_x_12:
[----:B0-----:R-:W-:Y:S01]  /*1050*/  SHF.R.U64 R6, R6, R25, R7 ;  /* 0x0000001906067219 */ /* 0x001fe20000001207 */
[----:B--2---:R-:W-:Y:S01]  /*1060*/  VIADD R7, R21, 0xffffffff ;  /* 0xffffffff15077836 */ /* 0x004fe20000000000 */
[----:B------:R-:W-:Y:S01]  /*1070*/  LOP3.LUT R13, R32, R13, RZ, 0xc0, !PT ;  /* 0x0000000d200d7212 */ /* 0x000fe200078ec0ff */
[----:B------:R-:W-:Y:S02]  /*1080*/  IMAD.MOV R18, RZ, RZ, -R18 ;  /* 0x000000ffff127224 */ /* 0x000fe400078e0a12 */
[----:B------:R-:W-:Y:S01]  /*1090*/  IMAD.MOV R8, RZ, RZ, -R6 ;  /* 0x000000ffff087224 */ /* 0x000fe200078e0a06 */
[----:B------:R-:W-:Y:S01]  /*10a0*/  LOP3.LUT R7, R22, R7, RZ, 0xc0, !PT ;  /* 0x0000000716077212 */ /* 0x000fe200078ec0ff */
[----:B------:R-:W-:Y:S02]  /*10b0*/  IMAD R12, R12, R6, R13 ;  /* 0x000000060c0c7224 */ /* 0x000fe400078e020d */
[----:B------:R-:W-:Y:S02]  /*10c0*/  @P1 IMAD R3, R20, R18, R15 ;  /* 0x0000001214031224 */ /* 0x000fe400078e020f */
[----:B-1----:R-:W-:-:S02]  /*10d0*/  IMAD R6, R8, R29, R34 ;  /* 0x0000001d08067224 */ /* 0x002fc400078e0222 */
[----:B------:R-:W-:Y:S02]  /*10e0*/  IMAD R22, R12, R28, R3 ;  /* 0x0000001c0c167224 */ /* 0x000fe400078e0203 */
[----:B------:R-:W-:Y:S02]  /*10f0*/  IMAD R7, R6, R21, R7 ;  /* 0x0000001506077224 */ /* 0x000fe400078e0207 */
[----:B------:R-:W-:Y:S02]  /*1100*/  IMAD.MOV.U32 R3, RZ, RZ, 0x1 ;  /* 0x00000001ff037424 */ /* 0x000fe400078e00ff */
[----:B------:R-:W-:Y:S01]  /*1110*/  IMAD.MOV.U32 R19, RZ, RZ, R30 ;  /* 0x000000ffff137224 */ /* 0x000fe200078e001e */
[----:B------:R-:W-:Y:S02]  /*1120*/  SEL R18, R7, R22, !P1 ;  /* 0x0000001607127207 */ /* 0x000fe40004800000 */
[----:B------:R-:W-:-:S07]  /*1130*/  SEL R22, R22, R7, !P1 ;  /* 0x0000000716167207 */ /* 0x000fce0004800000 */
.L_x_10:
[----:B------:R-:W-:Y:S05]  /*1140*/  @!P2 BRA `(.L_x_13) ;  /* 0x0000007400c0a947 */ /* 0x000fea0003800000 */
[----:B------:R-:W-:-:S13]  /*1150*/  ISETP.GT.U32.AND P0, PT, R31, 0x1, PT ;  /* 0x000000011f00780c */ /* 0x000fda0003f04070 */
[----:B------:R-:W-:Y:S05]  /*1160*/  @P0 EXIT ;  /* 0x000000000000094d */ /* 0x000fea0003800000 */
.L_x_14:
[----:B------:R-:W-:-:S08]  /*1170*/  NOP ;  /* 0x0000000000007918 */ /* 0x000fd00000000000 */
[----:B------:R-:W1:Y:S02]  /*1180*/  USETMAXREG.TRY_ALLOC.CTAPOOL UP0, 0xe8 ;  /* 0x000000e8000079c8 */ /* 0x000e640008000600 */
[----:B-1----:R-:W-:-:S13]  /*1190*/  PLOP3.LUT P0, PT, PT, PT, UP0, 0x80, 0x0 ;  /* 0x000000000000781c */ /* 0x002fda0003f0f008 */
[----:B------:R-:W-:Y:S05]  /*11a0*/  @!P0 BRA `(.L_x_14) ;  /* 0xfffffffc00f08947 */ /* 0x000fea000383ffff */
[----:B------:R-:W-:-:S13]  /*11b0*/  LOP3.LUT P0, RZ, R3, 0xff, RZ, 0xc0, !PT ;  /* 0x000000ff03ff7812 */ /* 0x000fda000780c0ff */
[----:B------:R-:W-:Y:S05]  /*11c0*/  @!P0 EXIT ;  /* 0x000000000000894d */ /* 0x000fea0003800000 */
[----:B------:R-:W2:Y:S01]  /*11d0*/  LDL.64 R8, [R1] ;  /* 0x0000000001087983 */ /* 0x000ea20000100a00 */
[----:B------:R-:W-:Y:S01]  /*11e0*/  SHF.R.S32.HI R3, RZ, 0x1f, R4 ;  /* 0x0000001fff037819 */ /* 0x000fe20000011404 */
[----:B------:R-:W1:Y:S01]  /*11f0*/  S2UR UR4, SR_CgaCtaId ;  /* 0x00000000000479c3 */ /* 0x000e620000008800 */
[----:B------:R-:W-:Y:S01]  /*1200*/  UISETP.LT.AND UP0, UPT, UR40, 0x1, UPT ;  /* 0x000000012800788c */ /* 0x000fe2000bf01270 */
[----:B------:R-:W-:Y:S01]  /*1210*/  LOP3.LUT R133, R23, 0x1, RZ, 0xfc, !PT ;  /* 0x0000000117857812 */ /* 0x000fe200078efcff */
[----:B------:R-:W-:Y:S01]  /*1220*/  UIADD3 UR5, UR43, -0x1, URZ ;  /* 0xffffffff2b057890 */ /* 0x000fe2000fffe03f */
[CC--:B------:R-:W-:Y:S01]  /*1230*/  LEA.HI R5, R3.reuse, R4.reuse, RZ, 0x2 ;  /* 0x0000000403057211 */ /* 0x0c0fe200078f10ff */
[----:B------:R-:W-:Y:S01]  /*1240*/  USEL UR42, UR40, 0x1, UP0 ;  /* 0x00000001282a7887 */ /* 0x000fe20008000000 */
[----:B------:R-:W-:Y:S01]  /*1250*/  LEA.HI R3, R3, R4, RZ, 0x5 ;  /* 0x0000000403037211 */ /* 0x000fe200078f28ff */
[----:B------:R-:W-:Y:S01]  /*1260*/  UMOV UR41, 0x400 ;  /* 0x0000040000297882 */ /* 0x000fe20000000000 */
[--C-:B------:R-:W-:Y:S01]  /*1270*/  SHF.R.S32.HI R122, RZ, 0x2, R5.reuse ;  /* 0x00000002ff7a7819 */ /* 0x100fe20000011405 */
[----:B------:R-:W3:Y:S01]  /*1280*/  LDC R126, c[0x0][0x658] ;  /* 0x00019600ff7e7b82 */ /* 0x000ee20000000800 */
[----:B------:R-:W-:Y:S01]  /*1290*/  SHF.R.S32.HI R7, RZ, 0x1f, R5 ;  /* 0x0000001fff077819 */ /* 0x000fe20000011405 */
[----:B------:R-:W-:Y:S01]  /*12a0*/  UISETP.NE.AND UP0, UPT, UR5, URZ, UPT ;  /* 0x0000003f0500728c */ /* 0x000fe2000bf05270 */
[----:B------:R-:W-:Y:S01]  /*12b0*/  SHF.R.S32.HI R3, RZ, 0x5, R3 ;  /* 0x00000005ff037819 */ /* 0x000fe20000011403 */
[----:B------:R-:W-:Y:S01]  /*12c0*/  ULDC UR6, c[0x0][0x284] ;  /* 0x0000a10000067ab9 */ /* 0x000fe20000000800 */
[----:B------:R-:W-:Y:S01]  /*12d0*/  LEA.HI R7, R7, R122, RZ, 0x3 ;  /* 0x0000007a07077211 */ /* 0x000fe200078f18ff */
[----:B------:R-:W-:Y:S01]  /*12e0*/  USHF.L.U32 UR45, UR40, 0x1, URZ ;  /* 0x00000001282d7899 */ /* 0x000fe2000800063f */
[----:B------:R-:W-:Y:S01]  /*12f0*/  LOP3.LUT R5, R5, 0xfffffffc, RZ, 0xc0, !PT ;  /* 0xfffffffc05057812 */ /* 0x000fe200078ec0ff */
[----:B------:R-:W4:Y:S01]  /*1300*/  LDC.64 R128, c[0x0][0x5c8] ;  /* 0x00017200ff807b82 */ /* 0x000f220000000a00 */
[----:B------:R-:W-:Y:S01]  /*1310*/  LOP3.LUT R7, R7, 0xfffffff8, RZ, 0xc0, !PT ;  /* 0xfffffff807077812 */ /* 0x000fe200078ec0ff */
[----:B------:R-:W-:-:S02]  /*1320*/  UIADD3 UR42, -UR42, UR40, URZ ;  /* 0x000000282a2a7290 */ /* 0x000fc4000fffe13f */
[----:B------:R-:W-:Y:S02]  /*1330*/  IMAD.IADD R5, R4, 0x1, -R5 ;  /* 0x0000000104057824 */ /* 0x000fe400078e0a05 */
[----:B------:R-:W-:Y:S01]  /*1340*/  IMAD.IADD R122, R122, 0x1, -R7 ;  /* 0x000000017a7a7824 */ /* 0x000fe200078e0a07 */
[----:B-1----:R-:W-:Y:S01]  /*1350*/  ULEA UR41, UR4, UR41, 0x18 ;  /* 0x0000002904297291 */ /* 0x002fe2000f8ec03f */
[----:B------:R-:W1:Y:S01]  /*1360*/  LDC R6, c[0x0][0x288] ;  /* 0x0000a200ff067b82 */ /* 0x000e620000000800 */
[----:B------:R-:W-:Y:S01]  /*1370*/  USHF.L.U32 UR4, UR5, 0x3, URZ ;  /* 0x0000000305047899 */ /* 0x000fe2000800063f */
[--C-:B------:R-:W-:Y:S01]  /*1380*/  IMAD R132, R3, -0x10, -R122.reuse ;  /* 0xfffffff003847824 */ /* 0x100fe200078e0a7a */
[--C-:B------:R-:W-:Y:S01]  /*1390*/  SHF.R.S32.HI R123, RZ, 0x1f, R122.reuse ;  /* 0x0000001fff7b7819 */ /* 0x100fe2000001147a */
[----:B------:R-:W-:Y:S01]  /*13a0*/  USEL UR5, URZ, 0x1, UP0 ;  /* 0x000000013f057887 */ /* 0x000fe20008000000 */
[----:B------:R-:W-:Y:S01]  /*13b0*/  IMAD.MOV.U32 R7, RZ, RZ, 0x1 ;  /* 0x00000001ff077424 */ /* 0x000fe200078e00ff */
[----:B------:R-:W-:Y:S01]  /*13c0*/  UIADD3 UR46, UR41, 0x40, URZ ;  /* 0x00000040292e7890 */ /* 0x000fe2000fffe03f */
[----:B------:R-:W-:Y:S01]  /*13d0*/  IMAD.SHL.U32 R124, R5, 0x2, RZ ;  /* 0x00000002057c7824 */ /* 0x000fe200078e00ff */
[----:B------:R-:W-:Y:S01]  /*13e0*/  ULOP3.LUT UR4, UR4, 0x8, URZ, 0xc0, !UPT ;  /* 0x0000000804047892 */ /* 0x000fe2000f8ec03f */
[----:B------:R-:W-:Y:S01]  /*13f0*/  IMAD.WIDE R122, R3, 0x10, R122 ;  /* 0x00000010037a7825 */ /* 0x000fe200078e027a */
[----:B------:R-:W-:-:S02]  /*1400*/  ULEA UR43, UR43, UR46, 0x3 ;  /* 0x0000002e2b2b7291 */ /* 0x000fc4000f8e183f */
[----:B------:R-:W-:Y:S01]  /*1410*/  SHF.R.S32.HI R125, RZ, 0x1f, R124 ;  /* 0x0000001fff7d7819 */ /* 0x000fe2000001147c */
[----:B------:R-:W-:Y:S01]  /*1420*/  IMAD.MOV.U32 R3, RZ, RZ, -0x1 ;  /* 0xffffffffff037424 */ /* 0x000fe200078e00ff */
[----:B------:R-:W-:Y:S01]  /*1430*/  ULOP3.LUT UR47, UR4, 0x8, URZ, 0x3c, !UPT ;  /* 0x00000008042f7892 */ /* 0x000fe2000f8e3c3f */
[----:B------:R-:W-:Y:S01]  /*1440*/  IMAD.U32 R134, RZ, RZ, UR5 ;  /* 0x00000005ff867e24 */ /* 0x000fe2000f8e00ff */
[C---:B----4-:R-:W-:Y:S01]  /*1450*/  SHF.L.U64.HI R127, R128.reuse, 0x3, R129 ;  /* 0x00000003807f7819 */ /* 0x050fe20000010281 */
[----:B------:R-:W-:Y:S01]  /*1460*/  IMAD.SHL.U32 R128, R128, 0x8, RZ ;  /* 0x0000000880807824 */ /* 0x000fe200078e00ff */
[-C--:B---3--:R-:W-:Y:S01]  /*1470*/  SHF.L.U32 R3, R3, R126.reuse, RZ ;  /* 0x0000007e03037219 */ /* 0x088fe200000006ff */
[----:B------:R-:W-:Y:S01]  /*1480*/  VIADD R132, R132, UR6 ;  /* 0x0000000684847c36 */ /* 0x000fe20008000000 */
[----:B------:R-:W-:Y:S01]  /*1490*/  SHF.L.U32 R126, R7, R126, RZ ;  /* 0x0000007e077e7219 */ /* 0x000fe200000006ff */
[----:B------:R-:W-:Y:S01]  /*14a0*/  ULOP3.LUT UR44, UR4, 0x18, URZ, 0x3c, !UPT ;  /* 0x00000018042c7892 */ /* 0x000fe2000f8e3c3f */
[----:B------:R-:W-:Y:S01]  /*14b0*/  LOP3.LUT R131, RZ, R3, RZ, 0x33, !PT ;  /* 0x00000003ff837212 */ /* 0x000fe200078e33ff */
[----:B-1----:R-:W-:Y:S01]  /*14c0*/  IMAD R129, R5, -0x2, R6 ;  /* 0xfffffffe05817824 */ /* 0x002fe200078e0206 */
[----:B--2---:R-:W-:-:S09]  /*14d0*/  SHF.L.U64.HI R130, R8, 0x1, R0 ;  /* 0x0000000108827819 */ /* 0x004fd20000010200 */
.L_x_226:
[----:B------:R-:W-:-:S04]  /*14e0*/  SHF.L.U32 R0, R134, 0x1f, RZ ;  /* 0x0000001f86007819 */ /* 0x000fc800000006ff */
[----:B-1----:R-:W1:Y:S02]  /*14f0*/  SYNCS.PHASECHK.TRANS64.TRYWAIT P0, [UR43+-0x8], R0 ;  /* 0xfffff800ff0075a7 */ /* 0x002e64000800016b */
[----:B-1-345:R-:W-:Y:S05]  /*1500*/  @!P0 BRA `(.L_x_15) ;  /* 0x0000008000c48947 */ /* 0x03afea0003800000 */
.L_x_247:
[----:B------:R-:W-:Y:S02]  /*1510*/  ULDC UR4, c[0x0][0x28c] ;  /* 0x0000a30000047ab9 */ /* 0x000fe40000000800 */
[----:B------:R-:W-:-:S13]  /*1520*/  ISETP.LT.AND P0, PT, RZ, UR4, PT ;  /* 0x00000004ff007c0c */ /* 0x000fda000bf01270 */
[----:B------:R-:W-:Y:S05]  /*1530*/  @P0 BRA `(.L_x_16) ;  /* 0x0000000000400947 */ /* 0x000fea0003800000 */
[----:B-1----:R-:W-:Y:S01]  /*1540*/  MOV R0, 0x0 ;  /* 0x0000000000007802 */ /* 0x002fe20000000f00 */
[----:B------:R-:W-:Y:S01]  /*1550*/  ULDC.64 UR4, c[0x4][0x68] ;  /* 0x01001a0000047ab9 */ /* 0x000fe20000000a00 */
[----:B------:R-:W-:Y:S01]  /*1560*/  ULDC.64 UR6, c[0x4][0x8] ;  /* 0x0100020000067ab9 */ /* 0x000fe20000000a00 */
[----:B------:R-:W-:Y:S01]  /*1570*/  IMAD.U32 R4, RZ, RZ, UR4 ;  /* 0x00000004ff047e24 */ /* 0x000fe2000f8e00ff */
[----:B------:R1:W2:Y:S01]  /*1580*/  LDC.64 R14, c[0x4][R0] ;  /* 0x01000000000e7b82 */ /* 0x0002a20000000a00 */
[----:B------:R-:W-:Y:S01]  /*1590*/  IMAD.U32 R5, RZ, RZ, UR5 ;  /* 0x00000005ff057e24 */ /* 0x000fe2000f8e00ff */
[----:B------:R-:W-:Y:S01]  /*15a0*/  ULDC.64 UR4, c[0x4][0x70] ;  /* 0x01001c0000047ab9 */ /* 0x000fe20000000a00 */
[----:B0-----:R-:W-:Y:S02]  /*15b0*/  IMAD.U32 R10, RZ, RZ, UR6 ;  /* 0x00000006ff0a7e24 */ /* 0x001fe4000f8e00ff */
[----:B------:R-:W-:Y:S02]  /*15c0*/  IMAD.U32 R6, RZ, RZ, UR4 ;  /* 0x00000004ff067e24 */ /* 0x000fe4000f8e00ff */
[----:B------:R-:W-:-:S02]  /*15d0*/  IMAD.U32 R7, RZ, RZ, UR5 ;  /* 0x00000005ff077e24 */ /* 0x000fc4000f8e00ff */
[----:B------:R-:W-:Y:S02]  /*15e0*/  IMAD.U32 R11, RZ, RZ, UR7 ;  /* 0x00000007ff0b7e24 */ /* 0x000fe4000f8e00ff */
[----:B------:R-:W-:Y:S02]  /*15f0*/  IMAD.MOV.U32 R8, RZ, RZ, 0x1e1 ;  /* 0x000001e1ff087424 */ /* 0x000fe400078e00ff */
[----:B------:R-:W-:Y:S02]  /*1600*/  IMAD.MOV.U32 R12, RZ, RZ, 0x1 ;  /* 0x00000001ff0c7424 */ /* 0x000fe400078e00ff */
[----:B-1----:R-:W-:-:S07]  /*1610*/  IMAD.MOV.U32 R13, RZ, RZ, RZ ;  /* 0x000000ffff0d7224 */ /* 0x002fce00078e00ff */
[----:B------:R-:W-:-:S07]  /*1620*/  LEPC R20, `(.L_x_16) ;  /* 0x000000001014794e */ /* 0x000fce0000000000 */
[----:B--2--5:R-:W-:Y:S05]  /*1630*/  CALL.ABS.NOINC R14 ;  /* 0x000000000e007343 */ /* 0x024fea0003c00000 */
.L_x_16:
[----:B------:R-:W-:-:S13]  /*1640*/  ISETP.NE.AND P0, PT, R133, 0x3, PT ;  /* 0x000000038500780c */ /* 0x000fda0003f05270 */
[----:B------:R-:W-:Y:S05]  /*1650*/  @!P0 BRA `(.L_x_17) ;  /* 0x0000000000048947 */ /* 0x000fea0003800000 */
[----:B------:R-:W-:Y:S01]  /*1660*/  BPT.TRAP 0x1 ;  /* 0x000000040000795c */ /* 0x000fe20000300000 */
.L_x_17:
[----:B-1----:R-:W-:Y:S02]  /*1670*/  IMAD.U32 R3, RZ, RZ, UR38 ;  /* 0x00000026ff037e24 */ /* 0x002fe4000f8e00ff */
[----:B------:R-:W-:-:S03]  /*1680*/  IMAD.U32 R0, RZ, RZ, UR39 ;  /* 0x00000027ff007e24 */ /* 0x000fc6000f8e00ff */
[----:B------:R-:W-:Y:S02]  /*1690*/  LEA R3, R3, UR41, 0x3 ;  /* 0x0000002903037c11 */ /* 0x000fe4000f8e18ff */
[----:B------:R-:W-:-:S04]  /*16a0*/  SHF.L.U32 R0, R0, 0x1f, RZ ;  /* 0x0000001f00007819 */ /* 0x000fc800000006ff */
[----:B------:R1:W2:Y:S01]  /*16b0*/  SYNCS.PHASECHK.TRANS64.TRYWAIT P1, [R3+URZ], R0 ;  /* 0x00000000030075a7 */ /* 0x0002a2000802017f */
[----:B------:R-:W-:Y:S05]  /*16c0*/  @!P0 BRA `(.L_x_18) ;  /* 0x0000000000048947 */ /* 0x000fea0003800000 */
[----:B------:R-:W-:Y:S01]  /*16d0*/  BPT.TRAP 0x1 ;  /* 0x000000040000795c */ /* 0x000fe20000300000 */
.L_x_18:
[----:B------:R-:W-:-:S05]  /*16e0*/  IMAD.U32 R4, RZ, RZ, UR42 ;  /* 0x0000002aff047e24 */ /* 0x000fca000f8e00ff */
[----:B------:R-:W-:Y:S01]  /*16f0*/  ISETP.GE.AND P2, PT, R4, 0x1, PT ;  /* 0x000000010400780c */ /* 0x000fe20003f46270 */
[----:B--2---:R-:W-:-:S12]  /*1700*/  @P1 BRA `(.L_x_19) ;  /* 0x0000000000081947 */ /* 0x004fd80003800000 */
[----:B------:R-:W2:Y:S02]  /*1710*/  SYNCS.PHASECHK.TRANS64.TRYWAIT P1, [R3+URZ], R0 ;  /* 0x00000000030075a7 */ /* 0x000ea4000802017f */
[----:B--2---:R-:W-:Y:S05]  /*1720*/  @!P1 BRA `(.L_x_20) ;  /* 0x0000008000549947 */ /* 0x004fea0003800000 */
.L_x_19:
[----:B------:R-:W-:Y:S05]  /*1730*/  WARPSYNC.ALL ;  /* 0x0000000000007948 */ /* 0x000fea0003800000 */
[----:B------:R-:W-:Y:S01]  /*1740*/  UIADD3 UR4, UR41, 0x100, URZ ;  /* 0x0000010029047890 */ /* 0x000fe2000fffe03f */
[----:B------:R-:W-:Y:S01]  /*1750*/  WARPGROUP.ARRIVE ;  /* 0x00000000000079c5 */ /* 0x000fe20000000000 */
[----:B------:R-:W-:Y:S02]  /*1760*/  UIADD3 UR5, UR41, 0xc100, URZ ;  /* 0x0000c10029057890 */ /* 0x000fe4000fffe03f */
[----:B------:R-:W-:Y:S02]  /*1770*/  USHF.R.U32.HI UR4, URZ, 0x4, UR4 ;  /* 0x000000043f047899 */ /* 0x000fe40008011604 */
[----:B------:R-:W-:-:S02]  /*1780*/  USHF.R.U32.HI UR5, URZ, 0x4, UR5 ;  /* 0x000000043f057899 */ /* 0x000fc40008011605 */
[----:B------:R-:W-:Y:S02]  /*1790*/  ULOP3.LUT UR4, UR4, 0x3fff, URZ, 0xc0, !UPT ;  /* 0x00003fff04047892 */ /* 0x000fe4000f8ec03f */
[----:B------:R-:W-:Y:S02]  /*17a0*/  ULOP3.LUT UR5, UR5, 0x3fff, URZ, 0xc0, !UPT ;  /* 0x00003fff05057892 */ /* 0x000fe4000f8ec03f */
[----:B------:R-:W-:Y:S02]  /*17b0*/  ULOP3.LUT UR4, UR4, 0x10000, URZ, 0xfc, !UPT ;  /* 0x0001000004047892 */ /* 0x000fe4000f8efc3f */
[----:B------:R-:W-:Y:S02]  /*17c0*/  ULOP3.LUT UR5, UR5, 0x10000, URZ, 0xfc, !UPT ;  /* 0x0001000005057892 */ /* 0x000fe4000f8efc3f */
[----:B------:R-:W-:Y:S02]  /*17d0*/  ULEA UR6, UR38, UR4, 0xa ;  /* 0x0000000426067291 */ /* 0x000fe4000f8e503f */
[----:B------:R-:W-:Y:S01]  /*17e0*/  UIMAD UR7, UR38, 0xc00, UR5 ;  /* 0x00000c00260778a4 */ /* 0x000fe2000f8e0205 */
[----:B------:R-:W-:Y:S01]  /*17f0*/  UMOV UR9, 0x40000040 ;  /* 0x4000004000097882 */ /* 0x000fe20000000000 */
[----:B------:R-:W-:-:S03]  /*1800*/  UMOV UR11, 0x40000040 ;  /* 0x40000040000b7882 */ /* 0x000fc60000000000 */
[----:B------:R-:W-:Y:S02]  /*1810*/  UMOV UR8, UR6 ;  /* 0x0000000600087c82 */ /* 0x000fe40008000000 */
[----:B------:R-:W-:Y:S02]  /*1820*/  UMOV UR10, UR7 ;  /* 0x00000007000a7c82 */ /* 0x000fe40008000000 */
[----:B------:R-:W-:Y:S01]  /*1830*/  HGMMA.64x192x16.F32 R24, gdesc[UR8], RZ, !UPT, gsb0 ;  /* 0x02e00000081879f0 */ /* 0x000fe2000c0008ff */
[----:B------:R-:W-:Y:S02]  /*1840*/  UIADD3 UR8, UR6, 0x2, URZ ;  /* 0x0000000206087890 */ /* 0x000fe4000fffe03f */
[----:B------:R-:W-:Y:S01]  /*1850*/  UIADD3 UR10, UR7, 0x2, URZ ;  /* 0x00000002070a7890 */ /* 0x000fe2000fffe03f */
[----:B------:R-:W-:Y:S01]  /*1860*/  UMOV UR9, 0x40000040 ;  /* 0x4000004000097882 */ /* 0x000fe20000000000 */
[----:B------:R-:W-:Y:S01]  /*1870*/  UMOV UR11, 0x40000040 ;  /* 0x40000040000b7882 */ /* 0x000fe20000000000 */
[----:B------:R-:W-:-:S02]  /*1880*/  WARPGROUP.DEPBAR.LE gsb0, 0x0 ;  /* 0x00008000000079c5 */ /* 0x000fc40000010000 */
[----:B------:R-:W-:-:S12]  /*1890*/  WARPGROUP.ARRIVE ;  /* 0x00000000000079c5 */ /* 0x000fd80000000000 */
[----:B------:R-:W-:Y:S01]  /*18a0*/  HGMMA.64x192x16.F32 R24, gdesc[UR8], R24, gsb0 ;  /* 0x02e00000081879f0 */ /* 0x000fe20008000818 */
[----:B------:R-:W-:Y:S02]  /*18b0*/  UIADD3 UR8, UR6, 0x4, URZ ;  /* 0x0000000406087890 */ /* 0x000fe4000fffe03f */
[----:B------:R-:W-:Y:S01]  /*18c0*/  UIADD3 UR10, UR7, 0x4, URZ ;  /* 0x00000004070a7890 */ /* 0x000fe2000fffe03f */
[----:B------:R-:W-:Y:S01]  /*18d0*/  UMOV UR9, 0x40000040 ;  /* 0x4000004000097882 */ /* 0x000fe20000000000 */
[----:B------:R-:W-:Y:S01]  /*18e0*/  UMOV UR11, 0x40000040 ;  /* 0x40000040000b7882 */ /* 0x000fe20000000000 */
[----:B------:R-:W-:Y:S02]  /*18f0*/  WARPGROUP.DEPBAR.LE gsb0, 0x0 ;  /* 0x00008000000079c5 */ /* 0x000fe40000010000 */
        /* <DEDUP_REMOVED lines=36> */
[----:B------:R-:W-:Y:S03]  /*1b40*/  HGMMA.64x192x16.F32 R24, gdesc[UR8], R24, gsb0 ;  /* 0x02e00000081879f0 */ /* 0x000fe60008000818 */
[----:B------:R-:W-:Y:S02]  /*1b50*/  WARPGROUP.DEPBAR.LE gsb0, 0x0 ;  /* 0x00008000000079c5 */ /* 0x000fe40000010000 */
[----:B------:R-:W-:Y:S05]  /*1b60*/  @!P2 BRA `(.L_x_21) ;  /* 0x000000040080a947 */ /* 0x000fea0003800000 */
[----:B------:R-:W-:Y:S01]  /*1b70*/  UIADD3 UR6, UR38, 0x1, URZ ;  /* 0x0000000126067890 */ /* 0x000fe2000fffe03f */
[----:B-12---:R-:W-:-:S03]  /*1b80*/  IMAD.U32 R0, RZ, RZ, UR42 ;  /* 0x0000002aff007e24 */ /* 0x006fc6000f8e00ff */
[----:B------:R-:W-:-:S04]  /*1b90*/  UISETP.NE.AND UP0, UPT, UR6, 0x3, UPT ;  /* 0x000000030600788c */ /* 0x000fc8000bf05270 */
[----:B------:R-:W-:Y:S02]  /*1ba0*/  USEL UR7, URZ, 0x1, UP0 ;  /* 0x000000013f077887 */ /* 0x000fe40008000000 */
[----:B------:R-:W-:Y:S02]  /*1bb0*/  USEL UR6, UR6, URZ, UP0 ;  /* 0x0000003f06067287 */ /* 0x000fe40008000000 */
[----:B------:R-:W-:-:S06]  /*1bc0*/  ULOP3.LUT UR7, UR39, UR7, URZ, 0x3c, !UPT ;  /* 0x0000000727077292 */ /* 0x000fcc000f8e3c3f */
[----:B------:R-:W-:Y:S01]  /*1bd0*/  IMAD.U32 R5, RZ, RZ, UR7 ;  /* 0x00000007ff057e24 */ /* 0x000fe2000f8e00ff */
[----:B------:R-:W-:-:S06]  /*1be0*/  UMOV UR7, UR38 ;  /* 0x0000002600077c82 */ /* 0x000fcc0008000000 */
.L_x_28:
[----:B-12---:R-:W-:Y:S05]  /*1bf0*/  @!P0 BRA `(.L_x_22) ;  /* 0x0000000000048947 */ /* 0x006fea0003800000 */
[----:B------:R-:W-:Y:S01]  /*1c00*/  BPT.TRAP 0x1 ;  /* 0x000000040000795c */ /* 0x000fe20000300000 */
.L_x_22:
[----:B------:R-:W-:Y:S01]  /*1c10*/  ULEA UR8, UR6, UR41, 0x3 ;  /* 0x0000002906087291 */ /* 0x000fe2000f8e183f */
[----:B------:R-:W-:-:S08]  /*1c20*/  SHF.L.U32 R3, R5, 0x1f, RZ ;  /* 0x0000001f05037819 */ /* 0x000fd000000006ff */
[----:B------:R1:W2:Y:S01]  /*1c30*/  SYNCS.PHASECHK.TRANS64.TRYWAIT P1, [UR8], R3 ;  /* 0x00000003ff0075a7 */ /* 0x0002a20008020148 */
[----:B------:R-:W-:Y:S05]  /*1c40*/  @!P0 BRA `(.L_x_23) ;  /* 0x0000000000048947 */ /* 0x000fea0003800000 */
[----:B------:R-:W-:Y:S01]  /*1c50*/  BPT.TRAP 0x1 ;  /* 0x000000040000795c */ /* 0x000fe20000300000 */
.L_x_23:
[----:B--2---:R-:W-:Y:S05]  /*1c60*/  @P1 BRA `(.L_x_24) ;  /* 0x0000000000081947 */ /* 0x004fea0003800000 */
[----:B------:R-:W2:Y:S02]  /*1c70*/  SYNCS.PHASECHK.TRANS64.TRYWAIT P1, [UR8], R3 ;  /* 0x00000003ff0075a7 */ /* 0x000ea40008020148 */
[----:B--2---:R-:W-:Y:S05]  /*1c80*/  @!P1 BRA `(.L_x_25) ;  /* 0x0000007c00109947 */ /* 0x004fea0003800000 */
.L_x_24:
[----:B------:R-:W-:Y:S01]  /*1c90*/  ULEA UR13, UR6, UR4, 0xa ;  /* 0x00000004060d7291 */ /* 0x000fe2000f8e503f */
[----:B------:R-:W-:Y:S01]  /*1ca0*/  WARPGROUP.ARRIVE ;  /* 0x00000000000079c5 */ /* 0x000fe20000000000 */
[----:B------:R-:W-:Y:S01]  /*1cb0*/  UIMAD UR12, UR6, 0xc00, UR5 ;  /* 0x00000c00060c78a4 */ /* 0x000fe2000f8e0205 */
[----:B------:R-:W-:Y:S01]  /*1cc0*/  UMOV UR9, 0x40000040 ;  /* 0x4000004000097882 */ /* 0x000fe20000000000 */
[----:B------:R-:W-:-:S03]  /*1cd0*/  UMOV UR11, 0x40000040 ;  /* 0x40000040000b7882 */ /* 0x000fc60000000000 */
[----:B------:R-:W-:Y:S02]  /*1ce0*/  UMOV UR8, UR13 ;  /* 0x0000000d00087c82 */ /* 0x000fe40008000000 */
[----:B------:R-:W-:Y:S02]  /*1cf0*/  UMOV UR10, UR12 ;  /* 0x0000000c000a7c82 */ /* 0x000fe40008000000 */
[----:B------:R-:W-:Y:S01]  /*1d00*/  HGMMA.64x192x16.F32 R24, gdesc[UR8], R24, gsb0 ;  /* 0x02e00000081879f0 */ /* 0x000fe20008000818 */
        /* <DEDUP_REMOVED lines=51> */
[----:B------:R-:W-:Y:S01]  /*2040*/  BPT.TRAP 0x1 ;  /* 0x000000040000795c */ /* 0x000fe20000300000 */
.L_x_26:
[----:B------:R-:W-:Y:S01]  /*2050*/  ULEA UR8, UR7, UR41, 0x3 ;  /* 0x0000002907087291 */ /* 0x000fe2000f8e183f */
[----:B------:R-:W-:-:S03]  /*2060*/  ISETP.GT.U32.AND P1, PT, R23, 0x1, PT ;  /* 0x000000011700780c */ /* 0x000fc60003f24070 */
[----:B------:R-:W-:-:S04]  /*2070*/  UIADD3 UR8, UR8, 0x18, URZ ;  /* 0x0000001808087890 */ /* 0x000fc8000fffe03f */
[----:B------:R-:W-:-:S09]  /*2080*/  UPRMT UR8, URZ, 0x654, UR8 ;  /* 0x000006543f087896 */ /* 0x000fd20008000008 */
[----:B------:R-:W-:Y:S01]  /*2090*/  SYNCS.ARRIVE.TRANS64.RED.A1T0 RZ, [UR8], RZ ;  /* 0x000000ffffff79a7 */ /* 0x000fe20008100408 */
[----:B------:R-:W-:Y:S05]  /*20a0*/  @P1 BRA `(.L_x_27) ;  /* 0x0000000000041947 */ /* 0x000fea0003800000 */
[----:B------:R-:W-:Y:S01]  /*20b0*/  BPT.TRAP 0x1 ;  /* 0x000000040000795c */ /* 0x000fe20000300000 */
.L_x_27:
[----:B------:R-:W-:Y:S01]  /*20c0*/  UIADD3 UR6, UR6, 0x1, URZ ;  /* 0x0000000106067890 */ /* 0x000fe2000fffe03f */
[C---:B------:R-:W-:Y:S01]  /*20d0*/  ISETP.GT.AND P1, PT, R0.reuse, 0x1, PT ;  /* 0x000000010000780c */ /* 0x040fe20003f24270 */
[----:B------:R-:W-:Y:S01]  /*20e0*/  UIADD3 UR7, UR7, 0x1, URZ ;  /* 0x0000000107077890 */ /* 0x000fe2000fffe03f */
[----:B------:R-:W-:Y:S01]  /*20f0*/  VIADD R0, R0, 0xffffffff ;  /* 0xffffffff00007836 */ /* 0x000fe20000000000 */
[----:B------:R-:W-:Y:S02]  /*2100*/  UISETP.NE.AND UP0, UPT, UR6, 0x3, UPT ;  /* 0x000000030600788c */ /* 0x000fe4000bf05270 */
[----:B------:R-:W-:Y:S02]  /*2110*/  UISETP.NE.AND UP1, UPT, UR7, 0x3, UPT ;  /* 0x000000030700788c */ /* 0x000fe4000bf25270 */
[----:B------:R-:W-:Y:S02]  /*2120*/  USEL UR8, URZ, 0x1, UP0 ;  /* 0x000000013f087887 */ /* 0x000fe40008000000 */
[----:B------:R-:W-:-:S02]  /*2130*/  USEL UR6, UR6, URZ, UP0 ;  /* 0x0000003f06067287 */ /* 0x000fc40008000000 */
[----:B------:R-:W-:Y:S02]  /*2140*/  USEL UR7, UR7, URZ, UP1 ;  /* 0x0000003f07077287 */ /* 0x000fe40008800000 */
[----:B------:R-:W-:Y:S01]  /*2150*/  LOP3.LUT R5, R5, UR8, RZ, 0x3c, !PT ;  /* 0x0000000805057c12 */ /* 0x000fe2000f8e3cff */
[----:B------:R-:W-:Y:S09]  /*2160*/  @P1 BRA `(.L_x_28) ;  /* 0xfffffff800a01947 */ /* 0x000ff2000383ffff */
.L_x_21:
[----:B-12---:R-:W1:Y:S01]  /*2170*/  LDC R0, c[0x0][0x28c] ;  /* 0x0000a300ff007b82 */ /* 0x006e620000000800 */
[----:B------:R-:W-:-:S04]  /*2180*/  IMAD.U32 R3, RZ, RZ, UR47 ;  /* 0x0000002fff037e24 */ /* 0x000fc8000f8e00ff */
[----:B------:R2:W-:Y:S01]  /*2190*/  SYNCS.ARRIVE.TRANS64.A1T0 RZ, [R3+UR46], RZ ;  /* 0x000000ff03ff79a7 */ /* 0x0005e2000810002e */
[----:B-1----:R-:W-:-:S13]  /*21a0*/  ISETP.GE.AND P1, PT, R0, 0x1, PT ;  /* 0x000000010000780c */ /* 0x002fda0003f26270 */
[----:B--2---:R-:W-:Y:S05]  /*21b0*/  @!P1 BRA `(.L_x_29) ;  /* 0x0000000000349947 */ /* 0x004fea0003800000 */
[----:B------:R-:W-:Y:S05]  /*21c0*/  @!P0 BRA `(.L_x_30) ;  /* 0x0000000000048947 */ /* 0x000fea0003800000 */
[----:B------:R-:W-:Y:S01]  /*21d0*/  BPT.TRAP 0x1 ;  /* 0x000000040000795c */ /* 0x000fe20000300000 */
.L_x_30:
[----:B------:R-:W-:Y:S01]  /*21e0*/  UIADD3 UR6, UR38, UR42, URZ ;  /* 0x0000002a26067290 */ /* 0x000fe2000fffe03f */
[----:B------:R-:W-:-:S03]  /*21f0*/  ISETP.GT.U32.AND P0, PT, R23, 0x1, PT ;  /* 0x000000011700780c */ /* 0x000fc60003f04070 */
[----:B------:R-:W-:-:S04]  /*2200*/  UIMAD.WIDE.U32 UR4, UR6, -0x55555555, URZ ;  /* 0xaaaaaaab060478a5 */ /* 0x000fc8000f8e003f */
[----:B------:R-:W-:-:S04]  /*2210*/  USHF.R.U32.HI UR4, URZ, 0x1, UR5 ;  /* 0x000000013f047899 */ /* 0x000fc80008011605 */
[----:B------:R-:W-:-:S04]  /*2220*/  UIMAD UR6, UR4, -0x3, UR6 ;  /* 0xfffffffd040678a4 */ /* 0x000fc8000f8e0206 */
[----:B------:R-:W-:-:S04]  /*2230*/  ULEA UR6, UR6, UR41, 0x3 ;  /* 0x0000002906067291 */ /* 0x000fc8000f8e183f */
[----:B------:R-:W-:-:S04]  /*2240*/  UIADD3 UR6, UR6, 0x18, URZ ;  /* 0x0000001806067890 */ /* 0x000fc8000fffe03f */
[----:B------:R-:W-:-:S09]  /*2250*/  UPRMT UR6, URZ, 0x654, UR6 ;  /* 0x000006543f067896 */ /* 0x000fd20008000006 */
[----:B------:R-:W-:Y:S01]  /*2260*/  SYNCS.ARRIVE.TRANS64.RED.A1T0 RZ, [UR6], RZ ;  /* 0x000000ffffff79a7 */ /* 0x000fe20008100406 */
[----:B------:R-:W-:Y:S05]  /*2270*/  @P0 BRA `(.L_x_29) ;  /* 0x0000000000040947 */ /* 0x000fea0003800000 */
[----:B------:R-:W-:Y:S01]  /*2280*/  BPT.TRAP 0x1 ;  /* 0x000000040000795c */ /* 0x000fe20000300000 */
.L_x_29:
[----:B------:R-:W-:Y:S01]  /*2290*/  SHF.L.U32 R0, R134, 0x1f, RZ ;  /* 0x0000001f86007819 */ /* 0x000fe200000006ff */
[----:B------:R-:W-:Y:S01]  /*22a0*/  UIADD3 UR38, UR38, UR45, URZ ;  /* 0x0000002d26267290 */ /* 0x000fe2000fffe03f */
[----:B------:R-:W-:Y:S01]  /*22b0*/  SHF.R.S32.HI R15, RZ, 0x1f, R19 ;  /* 0x0000001fff0f7819 */ /* 0x000fe20000011413 */
[----:B------:R-:W-:Y:S01]  /*22c0*/  UISETP.GE.U32.AND UP1, UPT, UR45, 0x3, UPT ;  /* 0x000000032d00788c */ /* 0x000fe2000bf26070 */
[----:B------:R-:W1:Y:S01]  /*22d0*/  SYNCS.PHASECHK.TRANS64.TRYWAIT P0, [UR43+0x8], R0 ;  /* 0x00000800ff0075a7 */ /* 0x000e62000800016b */
[----:B------:R-:W-:Y:S02]  /*22e0*/  UISETP.GT.U32.AND UP0, UPT, UR38, 0x2, UPT ;  /* 0x000000022600788c */ /* 0x000fe4000bf04070 */
[----:B------:R-:W-:Y:S02]  /*22f0*/  UIMAD.WIDE.U32 UR4, UR38, -0x55555555, URZ ;  /* 0xaaaaaaab260478a5 */ /* 0x000fe4000f8e003f */
[----:B------:R-:W-:Y:S02]  /*2300*/  UISETP.LT.U32.AND UP0, UPT, UR45, 0x3, UP0 ;  /* 0x000000032d00788c */ /* 0x000fe40008701070 */
[----:B------:R-:W-:-:S02]  /*2310*/  USHF.R.U32.HI UR4, URZ, 0x1, UR5 ;  /* 0x000000013f047899 */ /* 0x000fc40008011605 */
[----:B------:R-:W-:Y:S02]  /*2320*/  USEL UR6, URZ, 0x1, !UP0 ;  /* 0x000000013f067887 */ /* 0x000fe4000c000000 */
[----:B------:R-:W-:Y:S02]  /*2330*/  UIMAD UR38, UR4, -0x3, UR38 ;  /* 0xfffffffd042678a4 */ /* 0x000fe4000f8e0226 */
[----:B------:R-:W-:-:S04]  /*2340*/  ULOP3.LUT UR39, UR39, UR6, URZ, 0x3c, !UPT ;  /* 0x0000000627277292 */ /* 0x000fc8000f8e3c3f */
[----:B------:R-:W-:Y:S01]  /*2350*/  @UP1 ULOP3.LUT UR39, UR39, 0x1, UR4, 0x78, !UPT ;  /* 0x0000000127271892 */ /* 0x000fe2000f8e7804 */
[----:B-1----:R-:W-:Y:S11]  /*2360*/  @!P0 BRA `(.L_x_31) ;  /* 0x0000007400708947 */ /* 0x002ff60003800000 */
.L_x_248:
[----:B------:R-:W-:Y:S01]  /*2370*/  IMAD.SHL.U32 R7, R22, 0x40, RZ ;  /* 0x0000004016077824 */ /* 0x000fe200078e00ff */
[----:B------:R-:W-:Y:S01]  /*2380*/  ULDC UR6, c[0x0][0x284] ;  /* 0x0000a10000067ab9 */ /* 0x000fe20000000800 */
[----:B------:R-:W-:Y:S01]  /*2390*/  IMAD R8, R18, 0xc0, RZ ;  /* 0x000000c012087824 */ /* 0x000fe200078e02ff */
[----:B------:R-:W-:Y:S01]  /*23a0*/  ULDC.64 UR4, c[0x0][0x5d0] ;  /* 0x0001740000047ab9 */ /* 0x000fe20000000a00 */
[----:B------:R-:W-:Y:S01]  /*23b0*/  IMAD.WIDE R136, R22, 0x40, R122 ;  /* 0x0000004016887825 */ /* 0x000fe200078e027a */
[----:B------:R-:W-:Y:S01]  /*23c0*/  ISETP.GE.AND P0, PT, R7, UR6, PT ;  /* 0x0000000607007c0c */ /* 0x000fe2000bf06270 */
[----:B------:R-:W-:Y:S01]  /*23d0*/  ULDC UR6, c[0x0][0x288] ;  /* 0x0000a20000067ab9 */ /* 0x000fe20000000800 */
[----:B------:R-:W-:Y:S01]  /*23e0*/  SHF.R.S32.HI R9, RZ, 0x1f, R8 ;  /* 0x0000001fff097819 */ /* 0x000fe20000011408 */
[----:B-1----:R-:W-:Y:S01]  /*23f0*/  IMAD R0, R15, UR4, RZ ;  /* 0x000000040f007c24 */ /* 0x002fe2000f8e02ff */
[----:B------:R-:W-:Y:S01]  /*2400*/  ISETP.GE.OR P0, PT, R8, UR6, P0 ;  /* 0x0000000608007c0c */ /* 0x000fe20008706670 */
[----:B------:R-:W-:-:S04]  /*2410*/  IMAD.WIDE.U32 R4, R19, UR4, R124 ;  /* 0x0000000413047c25 */ /* 0x000fc8000f8e007c */
[----:B------:R-:W-:Y:S01]  /*2420*/  IMAD R3, R19, UR5, R0 ;  /* 0x0000000513037c24 */ /* 0x000fe2000f8e0200 */
[----:B------:R-:W-:Y:S01]  /*2430*/  IADD3 R4, P1, R8, R4, RZ ;  /* 0x0000000408047210 */ /* 0x000fe20007f3e0ff */
[----:B------:R-:W-:Y:S02]  /*2440*/  ULDC.64 UR4, c[0x0][0x5c8] ;  /* 0x0001720000047ab9 */ /* 0x000fe40000000a00 */
[----:B0-----:R-:W-:Y:S01]  /*2450*/  IMAD R11, R137, UR4, RZ ;  /* 0x00000004890b7c24 */ /* 0x001fe2000f8e02ff */
[----:B------:R-:W-:-:S03]  /*2460*/  IADD3.X R5, R9, R5, R3, P1, !PT ;  /* 0x0000000509057210 */ /* 0x000fc60000ffe403 */
[C---:B------:R-:W-:Y:S02]  /*2470*/  IMAD R11, R136.reuse, UR5, R11 ;  /* 0x00000005880b7c24 */ /* 0x040fe4000f8e020b */
[----:B------:R-:W-:Y:S01]  /*2480*/  IMAD.WIDE.U32 R138, R136, UR4, R4 ;  /* 0x00000004888a7c25 */ /* 0x000fe2000f8e0004 */
[----:B------:R-:W-:Y:S06]  /*2490*/  @P0 BRA `(.L_x_32) ;  /* 0x0000005c00580947 */ /* 0x000fec0003800000 */
[----:B-----5:R-:W-:Y:S01]  /*24a0*/  FSETP.NEU.AND P0, PT, R121, RZ, PT ;  /* 0x000000ff7900720b */ /* 0x020fe20003f0d000 */
[----:B------:R-:W-:Y:S01]  /*24b0*/  IMAD.IADD R3, R129, 0x1, -R8 ;  /* 0x0000000181037824 */ /* 0x000fe200078e0a08 */
[----:B------:R-:W-:Y:S01]  /*24c0*/  BSSY B0, `(.L_x_32) ;  /* 0x00005d3000007945 */ /* 0x000fe20003800000 */
[----:B------:R-:W-:Y:S02]  /*24d0*/  IMAD.IADD R0, R132, 0x1, -R7 ;  /* 0x0000000184007824 */ /* 0x000fe400078e0a07 */
[----:B------:R-:W-:Y:S01]  /*24e0*/  IMAD.IADD R143, R139, 0x1, R11 ;  /* 0x000000018b8f7824 */ /* 0x000fe200078e020b */
[----:B------:R-:W-:-:S04]  /*24f0*/  ISETP.GT.AND P2, PT, R3, RZ, PT ;  /* 0x000000ff0300720c */ /* 0x000fc80003f44270 */
[----:B------:R-:W-:-:S03]  /*2500*/  ISETP.GT.AND P1, PT, R0, RZ, P2 ;  /* 0x000000ff0000720c */ /* 0x000fc60001724270 */
[----:B------:R-:W-:Y:S10]  /*2510*/  @!P0 BRA `(.L_x_33) ;  /* 0x00000040005c8947 */ /* 0x000ff40003800000 */
[----:B------:R-:W0:Y:S01]  /*2520*/  LDC.64 R10, c[0x0][0x5b8] ;  /* 0x00016e00ff0a7b82 */ /* 0x000e220000000a00 */
[----:B------:R-:W-:-:S07]  /*2530*/  ULDC.64 UR4, c[0x0][0x5c0] ;  /* 0x0001700000047ab9 */ /* 0x000fce0000000a00 */
[----:B------:R-:W1:Y:S08]  /*2540*/  LDC.64 R140, c[0x0][0x5b0] ;  /* 0x00016c00ff8c7b82 */ /* 0x000e700000000a00 */
[----:B------:R-:W2:Y:S01]  /*2550*/  LDC.64 R12, c[0x0][0x5a8] ;  /* 0x00016a00ff0c7b82 */ /* 0x000ea20000000a00 */
[-C--:B0-----:R-:W-:Y:S02]  /*2560*/  IMAD R6, R15, R10.reuse, RZ ;  /* 0x0000000a0f067224 */ /* 0x081fe400078e02ff */
[----:B------:R-:W-:-:S04]  /*2570*/  IMAD.WIDE.U32 R4, R19, R10, R124 ;  /* 0x0000000a13047225 */ /* 0x000fc800078e007c */
[----:B------:R-:W-:Y:S01]  /*2580*/  IMAD R135, R19, R11, R6 ;  /* 0x0000000b13877224 */ /* 0x000fe200078e0206 */
[----:B------:R-:W-:Y:S01]  /*2590*/  IADD3 R14, P0, R8, R4, RZ ;  /* 0x00000004080e7210 */ /* 0x000fe20007f1e0ff */
[----:B-1----:R-:W-:-:S03]  /*25a0*/  IMAD R4, R137, R140, RZ ;  /* 0x0000008c89047224 */ /* 0x002fc600078e02ff */
[----:B------:R-:W-:Y:S01]  /*25b0*/  IADD3.X R15, R9, R5, R135, P0, !PT ;  /* 0x00000005090f7210 */ /* 0x000fe200007fe487 */
[C---:B------:R-:W-:Y:S02]  /*25c0*/  IMAD R139, R136.reuse, R141, R4 ;  /* 0x0000008d888b7224 */ /* 0x040fe400078e0204 */
[----:B------:R-:W-:-:S04]  /*25d0*/  IMAD.WIDE.U32 R4, R136, R140, R14 ;  /* 0x0000008c88047225 */ /* 0x000fc800078e000e */
[----:B------:R-:W-:Y:S01]  /*25e0*/  IMAD.IADD R5, R5, 0x1, R139 ;  /* 0x0000000105057824 */ /* 0x000fe200078e028b */
[----:B--2---:R-:W-:-:S04]  /*25f0*/  LEA R6, P0, R4, R12, 0x1 ;  /* 0x0000000c04067211 */ /* 0x004fc800078008ff */
[----:B------:R-:W-:-:S05]  /*2600*/  LEA.HI.X R7, R4, R13, R5, 0x1, P0 ;  /* 0x0000000d04077211 */ /* 0x000fca00000f0c05 */
[----:B------:R0:W2:Y:S01]  /*2610*/  @P1 LDG.E.LTC128B.U16 R11, desc[UR36][R6.64] ;  /* 0x00000024060b1981 */ /* 0x0000a2000c1e1520 */
[----:B------:R-:W-:Y:S01]  /*2620*/  IMAD.WIDE.U32 R4, R136, R140, R8 ;  /* 0x0000008c88047225 */ /* 0x000fe200078e0008 */
[----:B------:R-:W-:Y:S02]  /*2630*/  BSSY B1, `(.L_x_34) ;  /* 0x0000014000017945 */ /* 0x000fe40003800000 */
[----:B------:R-:W-:-:S04]  /*2640*/  IADD3 R20, P0, R124, R4, RZ ;  /* 0x000000047c147210 */ /* 0x000fc80007f1e0ff */
[----:B------:R-:W-:-:S03]  /*2650*/  IADD3.X R21, R125, R139, R5, P0, !PT ;  /* 0x0000008b7d157210 */ /* 0x000fc600007fe405 */
[----:B------:R-:W-:-:S04]  /*2660*/  IMAD.WIDE.U32 R20, R19, R10, R20 ;  /* 0x0000000a13147225 */ /* 0x000fc800078e0014 */
[----:B0-----:R-:W-:Y:S01]  /*2670*/  IMAD.IADD R7, R135, 0x1, R21 ;  /* 0x0000000187077824 */ /* 0x001fe200078e0215 */
[----:B------:R-:W-:Y:S02]  /*2680*/  LEA R6, P4, R20, R12, 0x1 ;  /* 0x0000000c14067211 */ /* 0x000fe400078808ff */
[----:B------:R-:W-:Y:S02]  /*2690*/  SHF.L.U64.HI R21, R140, 0x3, R141 ;  /* 0x000000038c157819 */ /* 0x000fe4000001028d */
[----:B------:R-:W-:Y:S01]  /*26a0*/  LEA.HI.X R7, R20, R13, R7, 0x1, P4 ;  /* 0x0000000d14077211 */ /* 0x000fe200020f0c07 */
[----:B------:R-:W-:Y:S02]  /*26b0*/  IMAD.SHL.U32 R20, R140, 0x8, RZ ;  /* 0x000000088c147824 */ /* 0x000fe400078e00ff */
[----:B--2---:R-:W-:-:S05]  /*26c0*/  HADD2.F32 R4, -RZ, R11.H0_H0 ;  /* 0x2000000bff047230 */ /* 0x004fca0000004100 */
[----:B------:R-:W-:Y:S01]  /*26d0*/  FMUL R5, R4, R121 ;  /* 0x0000007904057220 */ /* 0x000fe20000400000 */
[----:B------:R-:W-:-:S03]  /*26e0*/  LEA R4, P0, R138, UR4, 0x1 ;  /* 0x000000048a047c11 */ /* 0x000fc6000f8008ff */
[----:B------:R-:W-:Y:S01]  /*26f0*/  FFMA R24, R24, R120, R5 ;  /* 0x0000007818187223 */ /* 0x000fe20000000005 */
[----:B------:R-:W-:Y:S02]  /*2700*/  LEA.HI.X R5, R138, UR5, R143, 0x1, P0 ;  /* 0x000000058a057c11 */ /* 0x000fe400080f0c8f */
[----:B------:R-:W-:Y:S02]  /*2710*/  ISETP.GT.AND P0, PT, R3, 0x1, PT ;  /* 0x000000010300780c */ /* 0x000fe40003f04270 */
[----:B------:R-:W-:Y:S02]  /*2720*/  F2FP.F16.F32.PACK_AB R24, RZ, R24 ;  /* 0x00000018ff18723e */ /* 0x000fe400000000ff */
[----:B------:R-:W-:-:S03]  /*2730*/  ISETP.GT.AND P3, PT, R0, RZ, P0 ;  /* 0x000000ff0000720c */ /* 0x000fc60000764270 */
[----:B------:R0:W-:Y:S10]  /*2740*/  @P1 STG.E.U16 desc[UR36][R4.64], R24 ;  /* 0x0000001804001986 */ /* 0x0001f4000c101524 */
[----:B------:R-:W-:Y:S05]  /*2750*/  @!P3 BRA `(.L_x_35) ;  /* 0x000000000004b947 */ /* 0x000fea0003800000 */
[----:B------:R1:W5:Y:S02]  /*2760*/  LDG.E.LTC128B.U16 R11, desc[UR36][R6.64+0x2] ;  /* 0x00000224060b7981 */ /* 0x000364000c1e1520 */
.L_x_35:
[----:B------:R-:W-:Y:S05]  /*2770*/  BSYNC B1 ;  /* 0x0000000000017941 */ /* 0x000fea0003800000 */
.L_x_34:
[----:B-----5:R-:W-:Y:S01]  /*2780*/  HADD2.F32 R18, -RZ, R11.H0_H0 ;  /* 0x2000000bff127230 */ /* 0x020fe20000004100 */
[----:B------:R-:W-:Y:S01]  /*2790*/  ISETP.GT.AND P2, PT, R0, 0x8, P2 ;  /* 0x000000080000780c */ /* 0x000fe20001744270 */
[----:B------:R-:W-:-:S04]  /*27a0*/  IMAD.WIDE.U32 R20, R136, R140, R20 ;  /* 0x0000008c88147225 */ /* 0x000fc800078e0014 */
[----:B------:R-:W-:Y:S01]  /*27b0*/  FMUL R18, R18, R121 ;  /* 0x0000007912127220 */ /* 0x000fe20000400000 */
[----:B------:R-:W-:Y:S01]  /*27c0*/  IMAD.IADD R139, R139, 0x1, R21 ;  /* 0x000000018b8b7824 */ /* 0x000fe200078e0215 */
[----:B------:R-:W-:Y:S02]  /*27d0*/  IADD3 R21, P1, R14, R20, RZ ;  /* 0x000000140e157210 */ /* 0x000fe40007f3e0ff */
[----:B------:R-:W-:-:S03]  /*27e0*/  FFMA R18, R25, R120, R18 ;  /* 0x0000007819127223 */ /* 0x000fc60000000012 */
[----:B------:R-:W-:Y:S01]  /*27f0*/  IMAD.X R22, R139, 0x1, R15, P1 ;  /* 0x000000018b167824 */ /* 0x000fe200008e060f */
[C---:B------:R-:W-:Y:S02]  /*2800*/  LEA R14, P1, R21.reuse, R12, 0x1 ;  /* 0x0000000c150e7211 */ /* 0x040fe400078208ff */
[----:B------:R-:W-:Y:S02]  /*2810*/  F2FP.F16.F32.PACK_AB R18, RZ, R18 ;  /* 0x00000012ff12723e */ /* 0x000fe400000000ff */
[--C-:B------:R-:W-:Y:S02]  /*2820*/  LEA.HI.X R15, R21, R13, R22.reuse, 0x1, P1 ;  /* 0x0000000d150f7211 */ /* 0x100fe400008f0c16 */
[----:B------:R-:W-:Y:S02]  /*2830*/  PRMT R22, R18, 0x7610, R22 ;  /* 0x0000761012167816 */ /* 0x000fe40000000016 */
[----:B------:R-:W-:-:S03]  /*2840*/  PRMT R21, R11, 0x7610, R21 ;  /* 0x000076100b157816 */ /* 0x000fc60000000015 */
[----:B------:R2:W-:Y:S04]  /*2850*/  @P3 STG.E.U16 desc[UR36][R4.64+0x2], R22 ;  /* 0x0000021604003986 */ /* 0x0005e8000c101524 */
[----:B------:R-:W3:Y:S01]  /*2860*/  @P2 LDG.E.LTC128B.U16 R21, desc[UR36][R14.64] ;  /* 0x000000240e152981 */ /* 0x000ee2000c1e1520 */
[----:B------:R-:W-:Y:S01]  /*2870*/  IADD3 R8, P1, P3, R124, R20, R8 ;  /* 0x000000147c087210 */ /* 0x000fe20007b3e008 */
[----:B------:R-:W-:Y:S01]  /*2880*/  BSSY B1, `(.L_x_36) ;  /* 0x0000011000017945 */ /* 0x000fe20003800000 */
[----:B------:R-:W-:Y:S02]  /*2890*/  SHF.L.U64.HI R25, R128, 0x1, R127 ;  /* 0x0000000180197819 */ /* 0x000fe4000001027f */
[----:B------:R-:W-:Y:S02]  /*28a0*/  IADD3.X R9, R125, R139, R9, P1, P3 ;  /* 0x0000008b7d097210 */ /* 0x000fe40000fe6409 */
[----:B------:R-:W-:Y:S01]  /*28b0*/  ISETP.GT.AND P0, PT, R0, 0x8, P0 ;  /* 0x000000080000780c */ /* 0x000fe20000704270 */
[----:B---3--:R-:W-:-:S05]  /*28c0*/  HADD2.F32 R18, -RZ, R21.H0_H0 ;  /* 0x20000015ff127230 */ /* 0x008fca0000004100 */
[----:B------:R-:W-:Y:S01]  /*28d0*/  FMUL R11, R18, R121 ;  /* 0x00000079120b7220 */ /* 0x000fe20000400000 */
[----:B------:R-:W-:Y:S01]  /*28e0*/  IMAD.WIDE.U32 R18, R19, R10, R8 ;  /* 0x0000000a13127225 */ /* 0x000fe200078e0008 */
[----:B------:R-:W-:-:S03]  /*28f0*/  LEA R10, P1, R128, R4, 0x1 ;  /* 0x00000004800a7211 */ /* 0x000fc600078208ff */
[----:B------:R-:W-:Y:S01]  /*2900*/  FFMA R11, R26, R120, R11 ;  /* 0x000000781a0b7223 */ /* 0x000fe2000000000b */
[----:B------:R-:W-:Y:S01]  /*2910*/  IMAD.IADD R9, R135, 0x1, R19 ;  /* 0x0000000187097824 */ /* 0x000fe200078e0213 */
[----:B------:R-:W-:-:S03]  /*2920*/  LEA R8, P3, R18, R12, 0x1 ;  /* 0x0000000c12087211 */ /* 0x000fc600078608ff */
[----:B------:R-:W-:Y:S01]  /*2930*/  F2FP.F16.F32.PACK_AB R12, RZ, R11 ;  /* 0x0000000bff0c723e */ /* 0x000fe200000000ff */
[----:B------:R-:W-:Y:S01]  /*2940*/  IMAD.X R11, R25, 0x1, R5, P1 ;  /* 0x00000001190b7824 */ /* 0x000fe200008e0605 */
[----:B------:R-:W-:-:S04]  /*2950*/  LEA.HI.X R9, R18, R13, R9, 0x1, P3 ;  /* 0x0000000d12097211 */ /* 0x000fc800018f0c09 */
[----:B------:R2:W-:Y:S01]  /*2960*/  @P2 STG.E.U16 desc[UR36][R10.64], R12 ;  /* 0x0000000c0a002986 */ /* 0x0005e2000c101524 */
[----:B------:R-:W-:Y:S05]  /*2970*/  @!P0 BRA `(.L_x_37) ;  /* 0x0000000000048947 */ /* 0x000fea0003800000 */
[----:B------:R3:W5:Y:S02]  /*2980*/  LDG.E.LTC128B.U16 R21, desc[UR36][R8.64+0x2] ;  /* 0x0000022408157981 */ /* 0x000764000c1e1520 */
.L_x_37:
[----:B------:R-:W-:Y:S05]  /*2990*/  BSYNC B1 ;  /* 0x0000000000017941 */ /* 0x000fea0003800000 */
.L_x_36:
[----:B--2--5:R-:W-:Y:S01]  /*29a0*/  HADD2.F32 R12, -RZ, R21.H0_H0 ;  /* 0x20000015ff0c7230 */ /* 0x024fe20000004100 */
[----:B------:R-:W-:Y:S01]  /*29b0*/  ISETP.GT.AND P1, PT, R3, 0x8, PT ;  /* 0x000000080300780c */ /* 0x000fe20003f24270 */
[----:B------:R-:W-:Y:S03]  /*29c0*/  BSSY B1, `(.L_x_38) ;  /* 0x0000008000017945 */ /* 0x000fe60003800000 */
[----:B------:R-:W-:Y:S01]  /*29d0*/  FMUL R12, R12, R121 ;  /* 0x000000790c0c7220 */ /* 0x000fe20000400000 */
[----:B------:R-:W-:-:S03]  /*29e0*/  ISETP.GT.AND P2, PT, R0, RZ, P1 ;  /* 0x000000ff0000720c */ /* 0x000fc60000f44270 */
[----:B------:R-:W-:-:S05]  /*29f0*/  FFMA R12, R27, R120, R12 ;  /* 0x000000781b0c7223 */ /* 0x000fca000000000c */
[----:B------:R-:W-:-:S05]  /*2a00*/  F2FP.F16.F32.PACK_AB R12, RZ, R12 ;  /* 0x0000000cff0c723e */ /* 0x000fca00000000ff */
[----:B------:R2:W-:Y:S01]  /*2a10*/  @P0 STG.E.U16 desc[UR36][R10.64+0x2], R12 ;  /* 0x0000020c0a000986 */ /* 0x0005e2000c101524 */
[----:B------:R-:W-:Y:S05]  /*2a20*/  @!P2 BRA `(.L_x_39) ;  /* 0x000000000004a947 */ /* 0x000fea0003800000 */
[----:B------:R4:W5:Y:S02]  /*2a30*/  LDG.E.LTC128B.U16 R21, desc[UR36][R6.64+0x10] ;  /* 0x0000102406157981 */ /* 0x000964000c1e1520 */
.L_x_39:
[----:B------:R-:W-:Y:S05]  /*2a40*/  BSYNC B1 ;  /* 0x0000000000017941 */ /* 0x000fea0003800000 */
.L_x_38:
        /* <DEDUP_REMOVED lines=10> */
.L_x_41:
[----:B------:R-:W-:Y:S05]  /*2af0*/  BSYNC B1 ;  /* 0x0000000000017941 */ /* 0x000fea0003800000 */
.L_x_40:
[----:B-----5:R-:W-:Y:S01]  /*2b00*/  HADD2.F32 R12, -RZ, R21.H0_H0 ;  /* 0x20000015ff0c7230 */ /* 0x020fe20000004100 */
[----:B------:R-:W-:Y:S01]  /*2b10*/  ISETP.GT.AND P1, PT, R0, 0x8, P1 ;  /* 0x000000080000780c */ /* 0x000fe20000f24270 */
[----:B------:R-:W-:Y:S03]  /*2b20*/  BSSY B1, `(.L_x_42) ;  /* 0x0000007000017945 */ /* 0x000fe60003800000 */
[----:B------:R-:W-:-:S04]  /*2b30*/  FMUL R12, R12, R121 ;  /* 0x000000790c0c7220 */ /* 0x000fc80000400000 */
[----:B------:R-:W-:-:S05]  /*2b40*/  FFMA R12, R29, R120, R12 ;  /* 0x000000781d0c7223 */ /* 0x000fca000000000c */
[----:B------:R-:W-:-:S05]  /*2b50*/  F2FP.F16.F32.PACK_AB R12, RZ, R12 ;  /* 0x0000000cff0c723e */ /* 0x000fca00000000ff */
[----:B------:R0:W-:Y:S01]  /*2b60*/  @P3 STG.E.U16 desc[UR36][R4.64+0x12], R12 ;  /* 0x0000120c04003986 */ /* 0x0001e2000c101524 */
[----:B------:R-:W-:Y:S05]  /*2b70*/  @!P1 BRA `(.L_x_43) ;  /* 0x0000000000049947 */ /* 0x000fea0003800000 */
[----:B------:R0:W5:Y:S02]  /*2b80*/  LDG.E.LTC128B.U16 R21, desc[UR36][R8.64+0x10] ;  /* 0x0000102408157981 */ /* 0x000164000c1e1520 */
.L_x_43:
[----:B------:R-:W-:Y:S05]  /*2b90*/  BSYNC B1 ;  /* 0x0000000000017941 */ /* 0x000fea0003800000 */
.L_x_42:
[----:B0----5:R-:W-:Y:S01]  /*2ba0*/  HADD2.F32 R12, -RZ, R21.H0_H0 ;  /* 0x20000015ff0c7230 */ /* 0x021fe20000004100 */
[----:B------:R-:W-:Y:S01]  /*2bb0*/  ISETP.GT.AND P0, PT, R0, 0x8, P0 ;  /* 0x000000080000780c */ /* 0x000fe20000704270 */
[----:B------:R-:W-:Y:S03]  /*2bc0*/  BSSY B1, `(.L_x_44) ;  /* 0x0000007000017945 */ /* 0x000fe60003800000 */
[----:B--2---:R-:W-:-:S04]  /*2bd0*/  FMUL R13, R12, R121 ;  /* 0x000000790c0d7220 */ /* 0x004fc80000400000 */
[----:B------:R-:W-:-:S05]  /*2be0*/  FFMA R13, R30, R120, R13 ;  /* 0x000000781e0d7223 */ /* 0x000fca000000000d */
[----:B------:R-:W-:-:S05]  /*2bf0*/  F2FP.F16.F32.PACK_AB R13, RZ, R13 ;  /* 0x0000000dff0d723e */ /* 0x000fca00000000ff */
[----:B------:R0:W-:Y:S01]  /*2c00*/  @P1 STG.E.U16 desc[UR36][R10.64+0x10], R13 ;  /* 0x0000100d0a001986 */ /* 0x0001e2000c101524 */
[----:B------:R-:W-:Y:S05]  /*2c10*/  @!P0 BRA `(.L_x_45) ;  /* 0x0000000000048947 */ /* 0x000fea0003800000 */
[----:B------:R2:W5:Y:S02]  /*2c20*/  LDG.E.LTC128B.U16 R21, desc[UR36][R8.64+0x12] ;  /* 0x0000122408157981 */ /* 0x000564000c1e1520 */
.L_x_45:
[----:B------:R-:W-:Y:S05]  /*2c30*/  BSYNC B1 ;  /* 0x0000000000017941 */ /* 0x000fea0003800000 */
.L_x_44:
[----:B-----5:R-:W-:Y:S01]  /*2c40*/  HADD2.F32 R12, -RZ, R21.H0_H0 ;  /* 0x20000015ff0c7230 */ /* 0x020fe20000004100 */
        /* <DEDUP_REMOVED lines=9> */
.L_x_47:
[----:B------:R-:W-:Y:S05]  /*2ce0*/  BSYNC B1 ;  /* 0x0000000000017941 */ /* 0x000fea0003800000 */
.L_x_46:
[----:B0----5:R-:W-:Y:S01]  /*2cf0*/  HADD2.F32 R12, -RZ, R21.H0_H0 ;  /* 0x20000015ff0c7230 */ /* 0x021fe20000004100 */
        /* <DEDUP_REMOVED lines=9> */
.L_x_49:
[----:B------:R-:W-:Y:S05]  /*2d90*/  BSYNC B1 ;  /* 0x0000000000017941 */ /* 0x000fea0003800000 */
.L_x_48:
        /* <DEDUP_REMOVED lines=9> */
.L_x_51:
[----:B------:R-:W-:Y:S05]  /*2e30*/  BSYNC B1 ;  /* 0x0000000000017941 */ /* 0x000fea0003800000 */
.L_x_50:
[----:B0----5:R-:W-:Y:S01]  /*2e40*/  HADD2.F32 R12, -RZ, R21.H0_H0 ;  /* 0x20000015ff0c7230 */ /* 0x021fe20000004100 */
        /* <DEDUP_REMOVED lines=8> */
.L_x_53:
[----:B------:R-:W-:Y:S05]  /*2ed0*/  BSYNC B1 ;  /* 0x0000000000017941 */ /* 0x000fea0003800000 */
.L_x_52:
        /* <DEDUP_REMOVED lines=10> */
.L_x_55:
[----:B------:R-:W-:Y:S05]  /*2f80*/  BSYNC B1 ;  /* 0x0000000000017941 */ /* 0x000fea0003800000 */
.L_x_54:
        /* <DEDUP_REMOVED lines=10> */
.L_x_57:
[----:B------:R-:W-:Y:S05]  /*3030*/  BSYNC B1 ;  /* 0x0000000000017941 */ /* 0x000fea0003800000 */
.L_x_56:
        /* <DEDUP_REMOVED lines=9> */
.L_x_59:
[----:B------:R-:W-:Y:S05]  /*30d0*/  BSYNC B1 ;  /* 0x0000000000017941 */ /* 0x000fea0003800000 */
.L_x_58:
        /* <DEDUP_REMOVED lines=9> */
.L_x_61:
[----:B------:R-:W-:Y:S05]  /*3170*/  BSYNC B1 ;  /* 0x0000000000017941 */ /* 0x000fea0003800000 */
.L_x_60:
        /* <DEDUP_REMOVED lines=10> */
.L_x_63:
[----:B------:R-:W-:Y:S05]  /*3220*/  BSYNC B1 ;  /* 0x0000000000017941 */ /* 0x000fea0003800000 */
.L_x_62:
        /* <DEDUP_REMOVED lines=10> */
.L_x_65:
[----:B------:R-:W-:Y:S05]  /*32d0*/  BSYNC B1 ;  /* 0x0000000000017941 */ /* 0x000fea0003800000 */
.L_x_64:
        /* <DEDUP_REMOVED lines=9> */
.L_x_67:
[----:B------:R-:W-:Y:S05]  /*3370*/  BSYNC B1 ;  /* 0x0000000000017941 */ /* 0x000fea0003800000 */
.L_x_66:
        /* <DEDUP_REMOVED lines=9> */
.L_x_69:
[----:B------:R-:W-:Y:S05]  /*3410*/  BSYNC B1 ;  /* 0x0000000000017941 */ /* 0x000fea0003800000 */
.L_x_68:
        /* <DEDUP_REMOVED lines=10> */
.L_x_71:
[----:B------:R-:W-:Y:S05]  /*34c0*/  BSYNC B1 ;  /* 0x0000000000017941 */ /* 0x000fea0003800000 */
.L_x_70:
        /* <DEDUP_REMOVED lines=10> */
.L_x_73:
[----:B------:R-:W-:Y:S05]  /*3570*/  BSYNC B1 ;  /* 0x0000000000017941 */ /* 0x000fea0003800000 */
.L_x_72:
        /* <DEDUP_REMOVED lines=9> */
.L_x_75:
[----:B------:R-:W-:Y:S05]  /*3610*/  BSYNC B1 ;  /* 0x0000000000017941 */ /* 0x000fea0003800000 */
.L_x_74:
        /* <DEDUP_REMOVED lines=9> */
.L_x_77:
[----:B------:R-:W-:Y:S05]  /*36b0*/  BSYNC B1 ;  /* 0x0000000000017941 */ /* 0x000fea0003800000 */
.L_x_76:
        /* <DEDUP_REMOVED lines=10> */
.L_x_79:
[----:B------:R-:W-:Y:S05]  /*3760*/  BSYNC B1 ;  /* 0x0000000000017941 */ /* 0x000fea0003800000 */
.L_x_78:
        /* <DEDUP_REMOVED lines=10> */
.L_x_81:
[----:B------:R-:W-:Y:S05]  /*3810*/  BSYNC B1 ;  /* 0x0000000000017941 */ /* 0x000fea0003800000 */
.L_x_80:
        /* <DEDUP_REMOVED lines=9> */
.L_x_83:
[----:B------:R-:W-:Y:S05]  /*38b0*/  BSYNC B1 ;  /* 0x0000000000017941 */ /* 0x000fea0003800000 */
.L_x_82:
        /* <DEDUP_REMOVED lines=9> */
.L_x_85:
[----:B------:R-:W-:Y:S05]  /*3950*/  BSYNC B1 ;  /* 0x0000000000017941 */ /* 0x000fea0003800000 */
.L_x_84:
        /* <DEDUP_REMOVED lines=10> */
.L_x_87:
[----:B------:R-:W-:Y:S05]  /*3a00*/  BSYNC B1 ;  /* 0x0000000000017941 */ /* 0x000fea0003800000 */
.L_x_86:
        /* <DEDUP_REMOVED lines=10> */
.L_x_89:
[----:B------:R-:W-:Y:S05]  /*3ab0*/  BSYNC B1 ;  /* 0x0000000000017941 */ /* 0x000fea0003800000 */
.L_x_88:
        /* <DEDUP_REMOVED lines=9> */
.L_x_91:
[----:B------:R-:W-:Y:S05]  /*3b50*/  BSYNC B1 ;  /* 0x0000000000017941 */ /* 0x000fea0003800000 */
.L_x_90:
        /* <DEDUP_REMOVED lines=9> */
.L_x_93:
[----:B------:R-:W-:Y:S05]  /*3bf0*/  BSYNC B1 ;  /* 0x0000000000017941 */ /* 0x000fea0003800000 */
.L_x_92:
        /* <DEDUP_REMOVED lines=10> */
.L_x_95:
[----:B------:R-:W-:Y:S05]  /*3ca0*/  BSYNC B1 ;  /* 0x0000000000017941 */ /* 0x000fea0003800000 */
.L_x_94:
        /* <DEDUP_REMOVED lines=10> */
.L_x_97:
[----:B------:R-:W-:Y:S05]  /*3d50*/  BSYNC B1 ;  /* 0x0000000000017941 */ /* 0x000fea0003800000 */
.L_x_96:
        /* <DEDUP_REMOVED lines=9> */
.L_x_99:
[----:B------:R-:W-:Y:S05]  /*3df0*/  BSYNC B1 ;  /* 0x0000000000017941 */ /* 0x000fea0003800000 */
.L_x_98:
        /* <DEDUP_REMOVED lines=9> */
.L_x_101:
[----:B------:R-:W-:Y:S05]  /*3e90*/  BSYNC B1 ;  /* 0x0000000000017941 */ /* 0x000fea0003800000 */
.L_x_100:
        /* <DEDUP_REMOVED lines=10> */
.L_x_103:
[----:B------:R-:W-:Y:S05]  /*3f40*/  BSYNC B1 ;  /* 0x0000000000017941 */ /* 0x000fea0003800000 */
.L_x_102:
        /* <DEDUP_REMOVED lines=10> */
.L_x_105:
[----:B------:R-:W-:Y:S05]  /*3ff0*/  BSYNC B1 ;  /* 0x0000000000017941 */ /* 0x000fea0003800000 */
.L_x_104:
        /* <DEDUP_REMOVED lines=9> */
.L_x_107:
[----:B------:R-:W-:Y:S05]  /*4090*/  BSYNC B1 ;  /* 0x0000000000017941 */ /* 0x000fea0003800000 */
.L_x_106:
        /* <DEDUP_REMOVED lines=9> */
.L_x_109:
[----:B------:R-:W-:Y:S05]  /*4130*/  BSYNC B1 ;  /* 0x0000000000017941 */ /* 0x000fea0003800000 */
.L_x_108:
        /* <DEDUP_REMOVED lines=10> */
.L_x_111:
[----:B------:R-:W-:Y:S05]  /*41e0*/  BSYNC B1 ;  /* 0x0000000000017941 */ /* 0x000fea0003800000 */
.L_x_110:
        /* <DEDUP_REMOVED lines=10> */
.L_x_113:
[----:B------:R-:W-:Y:S05]  /*4290*/  BSYNC B1 ;  /* 0x0000000000017941 */ /* 0x000fea0003800000 */
.L_x_112:
        /* <DEDUP_REMOVED lines=9> */
.L_x_115:
[----:B------:R-:W-:Y:S05]  /*4330*/  BSYNC B1 ;  /* 0x0000000000017941 */ /* 0x000fea0003800000 */
.L_x_114:
        /* <DEDUP_REMOVED lines=9> */
.L_x_117:
[----:B------:R-:W-:Y:S05]  /*43d0*/  BSYNC B1 ;  /* 0x0000000000017941 */ /* 0x000fea0003800000 */
.L_x_116:
        /* <DEDUP_REMOVED lines=10> */
.L_x_119:
[----:B------:R-:W-:Y:S05]  /*4480*/  BSYNC B1 ;  /* 0x0000000000017941 */ /* 0x000fea0003800000 */
.L_x_118:
        /* <DEDUP_REMOVED lines=10> */
.L_x_121:
[----:B------:R-:W-:Y:S05]  /*4530*/  BSYNC B1 ;  /* 0x0000000000017941 */ /* 0x000fea0003800000 */
.L_x_120:
        /* <DEDUP_REMOVED lines=9> */
.L_x_123:
[----:B------:R-:W-:Y:S05]  /*45d0*/  BSYNC B1 ;  /* 0x0000000000017941 */ /* 0x000fea0003800000 */
.L_x_122:
        /* <DEDUP_REMOVED lines=9> */
.L_x_125:
[----:B------:R-:W-:Y:S05]  /*4670*/  BSYNC B1 ;  /* 0x0000000000017941 */ /* 0x000fea0003800000 */
.L_x_124:
        /* <DEDUP_REMOVED lines=10> */
.L_x_127:
[----:B------:R-:W-:Y:S05]  /*4720*/  BSYNC B1 ;  /* 0x0000000000017941 */ /* 0x000fea0003800000 */
.L_x_126:
        /* <DEDUP_REMOVED lines=10> */
.L_x_129:
[----:B------:R-:W-:Y:S05]  /*47d0*/  BSYNC B1 ;  /* 0x0000000000017941 */ /* 0x000fea0003800000 */
.L_x_128:
        /* <DEDUP_REMOVED lines=9> */
.L_x_131:
[----:B------:R-:W-:Y:S05]  /*4870*/  BSYNC B1 ;  /* 0x0000000000017941 */ /* 0x000fea0003800000 */
.L_x_130:
        /* <DEDUP_REMOVED lines=9> */
.L_x_133:
[----:B------:R-:W-:Y:S05]  /*4910*/  BSYNC B1 ;  /* 0x0000000000017941 */ /* 0x000fea0003800000 */
.L_x_132:
        /* <DEDUP_REMOVED lines=10> */
.L_x_135:
[----:B------:R-:W-:Y:S05]  /*49c0*/  BSYNC B1 ;  /* 0x0000000000017941 */ /* 0x000fea0003800000 */
.L_x_134:
        /* <DEDUP_REMOVED lines=10> */
.L_x_137:
[----:B------:R-:W-:Y:S05]  /*4a70*/  BSYNC B1 ;  /* 0x0000000000017941 */ /* 0x000fea0003800000 */
.L_x_136:
        /* <DEDUP_REMOVED lines=9> */
.L_x_139:
[----:B------:R-:W-:Y:S05]  /*4b10*/  BSYNC B1 ;  /* 0x0000000000017941 */ /* 0x000fea0003800000 */
.L_x_138:
        /* <DEDUP_REMOVED lines=9> */
.L_x_141:
[----:B------:R-:W-:Y:S05]  /*4bb0*/  BSYNC B1 ;  /* 0x0000000000017941 */ /* 0x000fea0003800000 */
.L_x_140:
        /* <DEDUP_REMOVED lines=10> */
.L_x_143:
[----:B------:R-:W-:Y:S05]  /*4c60*/  BSYNC B1 ;  /* 0x0000000000017941 */ /* 0x000fea0003800000 */
.L_x_142:
        /* <DEDUP_REMOVED lines=10> */
.L_x_145:
[----:B------:R-:W-:Y:S05]  /*4d10*/  BSYNC B1 ;  /* 0x0000000000017941 */ /* 0x000fea0003800000 */
.L_x_144:
        /* <DEDUP_REMOVED lines=9> */
.L_x_147:
[----:B------:R-:W-:Y:S05]  /*4db0*/  BSYNC B1 ;  /* 0x0000000000017941 */ /* 0x000fea0003800000 */
.L_x_146:
        /* <DEDUP_REMOVED lines=9> */
.L_x_149:
[----:B------:R-:W-:Y:S05]  /*4e50*/  BSYNC B1 ;  /* 0x0000000000017941 */ /* 0x000fea0003800000 */
.L_x_148:
        /* <DEDUP_REMOVED lines=10> */
.L_x_151:
[----:B------:R-:W-:Y:S05]  /*4f00*/  BSYNC B1 ;  /* 0x0000000000017941 */ /* 0x000fea0003800000 */
.L_x_150:
        /* <DEDUP_REMOVED lines=10> */
.L_x_153:
[----:B------:R-:W-:Y:S05]  /*4fb0*/  BSYNC B1 ;  /* 0x0000000000017941 */ /* 0x000fea0003800000 */
.L_x_152:
        /* <DEDUP_REMOVED lines=9> */
.L_x_155:
[----:B------:R-:W-:Y:S05]  /*5050*/  BSYNC B1 ;  /* 0x0000000000017941 */ /* 0x000fea0003800000 */
.L_x_154:
        /* <DEDUP_REMOVED lines=9> */
.L_x_157:
[----:B------:R-:W-:Y:S05]  /*50f0*/  BSYNC B1 ;  /* 0x0000000000017941 */ /* 0x000fea0003800000 */
.L_x_156:
        /* <DEDUP_REMOVED lines=10> */
.L_x_159:
[----:B------:R-:W-:Y:S05]  /*51a0*/  BSYNC B1 ;  /* 0x0000000000017941 */ /* 0x000fea0003800000 */
.L_x_158:
        /* <DEDUP_REMOVED lines=10> */
.L_x_161:
[----:B------:R-:W-:Y:S05]  /*5250*/  BSYNC B1 ;  /* 0x0000000000017941 */ /* 0x000fea0003800000 */
.L_x_160:
        /* <DEDUP_REMOVED lines=9> */
.L_x_163:
[----:B------:R-:W-:Y:S05]  /*52f0*/  BSYNC B1 ;  /* 0x0000000000017941 */ /* 0x000fea0003800000 */
.L_x_162:
        /* <DEDUP_REMOVED lines=9> */
.L_x_165:
[----:B------:R-:W-:Y:S05]  /*5390*/  BSYNC B1 ;  /* 0x0000000000017941 */ /* 0x000fea0003800000 */
.L_x_164:
        /* <DEDUP_REMOVED lines=10> */
.L_x_167:
[----:B------:R-:W-:Y:S05]  /*5440*/  BSYNC B1 ;  /* 0x0000000000017941 */ /* 0x000fea0003800000 */
.L_x_166:
        /* <DEDUP_REMOVED lines=10> */
.L_x_169:
[----:B------:R-:W-:Y:S05]  /*54f0*/  BSYNC B1 ;  /* 0x0000000000017941 */ /* 0x000fea0003800000 */
.L_x_168:
        /* <DEDUP_REMOVED lines=9> */
.L_x_171:
[----:B------:R-:W-:Y:S05]  /*5590*/  BSYNC B1 ;  /* 0x0000000000017941 */ /* 0x000fea0003800000 */
.L_x_170:
        /* <DEDUP_REMOVED lines=9> */
.L_x_173:
[----:B------:R-:W-:Y:S05]  /*5630*/  BSYNC B1 ;  /* 0x0000000000017941 */ /* 0x000fea0003800000 */
.L_x_172:
        /* <DEDUP_REMOVED lines=10> */
.L_x_175:
[----:B------:R-:W-:Y:S05]  /*56e0*/  BSYNC B1 ;  /* 0x0000000000017941 */ /* 0x000fea0003800000 */
.L_x_174:
        /* <DEDUP_REMOVED lines=10> */
.L_x_177:
[----:B------:R-:W-:Y:S05]  /*5790*/  BSYNC B1 ;  /* 0x0000000000017941 */ /* 0x000fea0003800000 */
.L_x_176:
        /* <DEDUP_REMOVED lines=9> */
.L_x_179:
[----:B------:R-:W-:Y:S05]  /*5830*/  BSYNC B1 ;  /* 0x0000000000017941 */ /* 0x000fea0003800000 */
.L_x_178:
        /* <DEDUP_REMOVED lines=9> */
.L_x_181:
[----:B------:R-:W-:Y:S05]  /*58d0*/  BSYNC B1 ;  /* 0x0000000000017941 */ /* 0x000fea0003800000 */
.L_x_180:
        /* <DEDUP_REMOVED lines=10> */
.L_x_183:
[----:B------:R-:W-:Y:S05]  /*5980*/  BSYNC B1 ;  /* 0x0000000000017941 */ /* 0x000fea0003800000 */
.L_x_182:
        /* <DEDUP_REMOVED lines=10> */
.L_x_185:
[----:B------:R-:W-:Y:S05]  /*5a30*/  BSYNC B1 ;  /* 0x0000000000017941 */ /* 0x000fea0003800000 */
.L_x_184:
        /* <DEDUP_REMOVED lines=9> */
.L_x_187:
[----:B------:R-:W-:Y:S05]  /*5ad0*/  BSYNC B1 ;  /* 0x0000000000017941 */ /* 0x000fea0003800000 */
.L_x_186:
        /* <DEDUP_REMOVED lines=9> */
.L_x_189:
[----:B------:R-:W-:Y:S05]  /*5b70*/  BSYNC B1 ;  /* 0x0000000000017941 */ /* 0x000fea0003800000 */
.L_x_188:
        /* <DEDUP_REMOVED lines=10> */
.L_x_191:
[----:B------:R-:W-:Y:S05]  /*5c20*/  BSYNC B1 ;  /* 0x0000000000017941 */ /* 0x000fea0003800000 */
.L_x_190:
        /* <DEDUP_REMOVED lines=10> */
.L_x_193:
[----:B------:R-:W-:Y:S05]  /*5cd0*/  BSYNC B1 ;  /* 0x0000000000017941 */ /* 0x000fea0003800000 */
.L_x_192:
        /* <DEDUP_REMOVED lines=9> */
.L_x_195:
[----:B------:R-:W-:Y:S05]  /*5d70*/  BSYNC B1 ;  /* 0x0000000000017941 */ /* 0x000fea0003800000 */
.L_x_194:
        /* <DEDUP_REMOVED lines=9> */
.L_x_197:
[----:B------:R-:W-:Y:S05]  /*5e10*/  BSYNC B1 ;  /* 0x0000000000017941 */ /* 0x000fea0003800000 */
.L_x_196:
        /* <DEDUP_REMOVED lines=10> */
.L_x_199:
[----:B------:R-:W-:Y:S05]  /*5ec0*/  BSYNC B1 ;  /* 0x0000000000017941 */ /* 0x000fea0003800000 */
.L_x_198:
        /* <DEDUP_REMOVED lines=10> */
.L_x_201:
[----:B------:R-:W-:Y:S05]  /*5f70*/  BSYNC B1 ;  /* 0x0000000000017941 */ /* 0x000fea0003800000 */
.L_x_200:
        /* <DEDUP_REMOVED lines=9> */
.L_x_203:
[----:B------:R-:W-:Y:S05]  /*6010*/  BSYNC B1 ;  /* 0x0000000000017941 */ /* 0x000fea0003800000 */
.L_x_202:
        /* <DEDUP_REMOVED lines=9> */
.L_x_205:
[----:B------:R-:W-:Y:S05]  /*60b0*/  BSYNC B1 ;  /* 0x0000000000017941 */ /* 0x000fea0003800000 */
.L_x_204:
        /* <DEDUP_REMOVED lines=10> */
.L_x_207:
[----:B------:R-:W-:Y:S05]  /*6160*/  BSYNC B1 ;  /* 0x0000000000017941 */ /* 0x000fea0003800000 */
.L_x_206:
        /* <DEDUP_REMOVED lines=10> */
.L_x_209:
[----:B------:R-:W-:Y:S05]  /*6210*/  BSYNC B1 ;  /* 0x0000000000017941 */ /* 0x000fea0003800000 */
.L_x_208:
        /* <DEDUP_REMOVED lines=9> */
.L_x_211:
[----:B------:R-:W-:Y:S05]  /*62b0*/  BSYNC B1 ;  /* 0x0000000000017941 */ /* 0x000fea0003800000 */
.L_x_210:
        /* <DEDUP_REMOVED lines=9> */
.L_x_213:
[----:B------:R-:W-:Y:S05]  /*6350*/  BSYNC B1 ;  /* 0x0000000000017941 */ /* 0x000fea0003800000 */
.L_x_212:
        /* <DEDUP_REMOVED lines=10> */
.L_x_215:
[----:B------:R-:W-:Y:S05]  /*6400*/  BSYNC B1 ;  /* 0x0000000000017941 */ /* 0x000fea0003800000 */
.L_x_214:
        /* <DEDUP_REMOVED lines=10> */
.L_x_217:
[----:B------:R-:W-:Y:S05]  /*64b0*/  BSYNC B1 ;  /* 0x0000000000017941 */ /* 0x000fea0003800000 */
.L_x_216:
[----:B01--45:R-:W-:Y:S01]  /*64c0*/  HADD2.F32 R6, -RZ, R21.H0_H0 ;  /* 0x20000015ff067230 */ /* 0x033fe20000004100 */
        /* <DEDUP_REMOVED lines=8> */
.L_x_219:
[----:B------:R-:W-:Y:S05]  /*6550*/  BSYNC B1 ;  /* 0x0000000000017941 */ /* 0x000fea0003800000 */
.L_x_218:
[----:B0----5:R-:W-:Y:S01]  /*6560*/  HADD2.F32 R4, -RZ, R21.H0_H0 ;  /* 0x20000015ff047230 */ /* 0x021fe20000004100 */
[----:B------:R-:W-:Y:S01]  /*6570*/  ISETP.GT.AND P0, PT, R0, 0x8, P0 ;  /* 0x000000080000780c */ /* 0x000fe20000704270 */
[----:B------:R-:W-:Y:S01]  /*6580*/  @P1 IMAD.MOV.U32 R5, RZ, RZ, R11 ;  /* 0x000000ffff051224 */ /* 0x000fe200078e000b */
[----:B------:R-:W-:Y:S02]  /*6590*/  BSSY B1, `(.L_x_220) ;  /* 0x0000008000017945 */ /* 0x000fe40003800000 */
[----:B------:R-:W-:Y:S01]  /*65a0*/  FMUL R3, R4, R121 ;  /* 0x0000007904037220 */ /* 0x000fe20000400000 */
[----:B------:R-:W-:-:S03]  /*65b0*/  @P1 IMAD.MOV.U32 R4, RZ, RZ, R10 ;  /* 0x000000ffff041224 */ /* 0x000fc600078e000a */
[----:B------:R-:W-:-:S05]  /*65c0*/  FFMA R3, R118, R120, R3 ;  /* 0x0000007876037223 */ /* 0x000fca0000000003 */
[----:B------:R-:W-:-:S05]  /*65d0*/  F2FP.F16.F32.PACK_AB R3, RZ, R3 ;  /* 0x00000003ff03723e */ /* 0x000fca00000000ff */
[----:B------:R0:W-:Y:S01]  /*65e0*/  @P1 STG.E.U16 desc[UR36][R4.64+0x170], R3 ;  /* 0x0001700304001986 */ /* 0x0001e2000c101524 */
[----:B------:R-:W-:Y:S05]  /*65f0*/  @!P0 BRA `(.L_x_221) ;  /* 0x0000000000048947 */ /* 0x000fea0003800000 */
[----:B------:R4:W5:Y:S02]  /*6600*/  LDG.E.LTC128B.U16 R21, desc[UR36][R8.64+0x172] ;  /* 0x0001722408157981 */ /* 0x000964000c1e1520 */
.L_x_221:
[----:B------:R-:W-:Y:S05]  /*6610*/  BSYNC B1 ;  /* 0x0000000000017941 */ /* 0x000fea0003800000 */
.L_x_220:
[----:B------:R-:W-:Y:S05]  /*6620*/  @!P0 BRA `(.L_x_222) ;  /* 0x0000001800f08947 */ /* 0x000fea0003800000 */
[----:B-----5:R-:W-:-:S05]  /*6630*/  HADD2.F32 R0, -RZ, R21.H0_H0 ;  /* 0x20000015ff007230 */ /* 0x020fca0000004100 */
[----:B------:R-:W-:-:S04]  /*6640*/  FMUL R0, R0, R121 ;  /* 0x0000007900007220 */ /* 0x000fc80000400000 */
[----:B------:R-:W-:-:S05]  /*6650*/  FFMA R0, R119, R120, R0 ;  /* 0x0000007877007223 */ /* 0x000fca0000000000 */
[----:B------:R-:W-:-:S05]  /*6660*/  F2FP.F16.F32.PACK_AB R0, RZ, R0 ;  /* 0x00000000ff00723e */ /* 0x000fca00000000ff */
[----:B------:R0:W-:Y:S01]  /*6670*/  STG.E.U16 desc[UR36][R10.64+0x172], R0 ;  /* 0x000172000a007986 */ /* 0x0001e2000c101524 */
[----:B------:R-:W-:Y:S05]  /*6680*/  BRA `(.L_x_222) ;  /* 0x0000001800d87947 */ /* 0x000fea0003800000 */
.L_x_33:
[----:B------:R-:W-:Y:S01]  /*6690*/  ISETP.GT.AND P3, PT, R3, 0x1, PT ;  /* 0x000000010300780c */ /* 0x000fe20003f64270 */
[----:B------:R-:W-:Y:S01]  /*66a0*/  ULDC.64 UR4, c[0x0][0x5c0] ;  /* 0x0001700000047ab9 */ /* 0x000fe20000000a00 */
[-C--:B------:R-:W-:Y:S01]  /*66b0*/  FMUL R24, R24, R120.reuse ;  /* 0x0000007818187220 */ /* 0x080fe20000400000 */
[----:B------:R-:W-:Y:S01]  /*66c0*/  LEA R4, P4, R138, UR4, 0x1 ;  /* 0x000000048a047c11 */ /* 0x000fe2000f8808ff */
[-C--:B------:R-:W-:Y:S01]  /*66d0*/  FMUL R25, R25, R120.reuse ;  /* 0x0000007819197220 */ /* 0x080fe20000400000 */
[----:B------:R-:W-:Y:S01]  /*66e0*/  ISETP.GT.AND P0, PT, R0, RZ, P3 ;  /* 0x000000ff0000720c */ /* 0x000fe20001f04270 */
[----:B------:R-:W-:Y:S01]  /*66f0*/  FMUL R26, R26, R120 ;  /* 0x000000781a1a7220 */ /* 0x000fe20000400000 */
[----:B------:R-:W-:Y:S01]  /*6700*/  F2FP.F16.F32.PACK_AB R24, RZ, R24 ;  /* 0x00000018ff18723e */ /* 0x000fe200000000ff */
[-C--:B------:R-:W-:Y:S01]  /*6710*/  FMUL R27, R27, R120.reuse ;  /* 0x000000781b1b7220 */ /* 0x080fe20000400000 */
[----:B------:R-:W-:Y:S01]  /*6720*/  LEA.HI.X R5, R138, UR5, R143, 0x1, P4 ;  /* 0x000000058a057c11 */ /* 0x000fe2000a0f0c8f */
[-C--:B------:R-:W-:Y:S01]  /*6730*/  FMUL R28, R28, R120.reuse ;  /* 0x000000781c1c7220 */ /* 0x080fe20000400000 */
[----:B------:R-:W-:Y:S01]  /*6740*/  F2FP.F16.F32.PACK_AB R25, RZ, R25 ;  /* 0x00000019ff19723e */ /* 0x000fe200000000ff */
[-C--:B------:R-:W-:Y:S01]  /*6750*/  FMUL R29, R29, R120.reuse ;  /* 0x000000781d1d7220 */ /* 0x080fe20000400000 */
[----:B------:R-:W-:Y:S01]  /*6760*/  ISETP.GT.AND P2, PT, R0, 0x8, P2 ;  /* 0x000000080000780c */ /* 0x000fe20001744270 */
[----:B------:R-:W-:Y:S01]  /*6770*/  @P1 STG.E.U16 desc[UR36][R4.64], R24 ;  /* 0x0000001804001986 */ /* 0x000fe2000c101524 */
[----:B------:R-:W-:Y:S01]  /*6780*/  ISETP.GT.AND P1, PT, R3, 0x8, PT ;  /* 0x000000080300780c */ /* 0x000fe20003f24270 */
[----:B------:R-:W-:Y:S01]  /*6790*/  FMUL R30, R30, R120 ;  /* 0x000000781e1e7220 */ /* 0x000fe20000400000 */
[C---:B------:R-:W-:Y:S01]  /*67a0*/  SHF.L.U64.HI R7, R128.reuse, 0x1, R127 ;  /* 0x0000000180077819 */ /* 0x040fe2000001027f */
[----:B------:R-:W-:Y:S01]  /*67b0*/  @P0 STG.E.U16 desc[UR36][R4.64+0x2], R25 ;  /* 0x0000021904000986 */ /* 0x000fe2000c101524 */
[----:B------:R-:W-:Y:S01]  /*67c0*/  LEA R6, P5, R128, R4, 0x1 ;  /* 0x0000000480067211 */ /* 0x000fe200078a08ff */
[-C--:B------:R-:W-:Y:S01]  /*67d0*/  FMUL R31, R31, R120.reuse ;  /* 0x000000781f1f7220 */ /* 0x080fe20000400000 */
[----:B------:R-:W-:Y:S01]  /*67e0*/  ISETP.GT.AND P3, PT, R0, 0x8, P3 ;  /* 0x000000080000780c */ /* 0x000fe20001f64270 */
[-C--:B------:R-:W-:Y:S01]  /*67f0*/  FMUL R32, R32, R120.reuse ;  /* 0x0000007820207220 */ /* 0x080fe20000400000 */
[----:B------:R-:W-:Y:S01]  /*6800*/  ISETP.GT.AND P0, PT, R3, 0x9, PT ;  /* 0x000000090300780c */ /* 0x000fe20003f04270 */
[----:B------:R-:W-:Y:S01]  /*6810*/  IMAD.X R7, R7, 0x1, R5, P5 ;  /* 0x0000000107077824 */ /* 0x000fe200028e0605 */
[----:B------:R-:W-:Y:S01]  /*6820*/  ISETP.GT.AND P4, PT, R0, RZ, P1 ;  /* 0x000000ff0000720c */ /* 0x000fe20000f84270 */
[----:B------:R-:W-:Y:S01]  /*6830*/  FMUL R33, R33, R120 ;  /* 0x0000007821217220 */ /* 0x000fe20000400000 */
[----:B------:R-:W-:Y:S01]  /*6840*/  F2FP.F16.F32.PACK_AB R26, RZ, R26 ;  /* 0x0000001aff1a723e */ /* 0x000fe200000000ff */
[-C--:B------:R-:W-:Y:S01]  /*6850*/  FMUL R34, R34, R120.reuse ;  /* 0x0000007822227220 */ /* 0x080fe20000400000 */
[----:B------:R-:W-:Y:S01]  /*6860*/  ISETP.GT.AND P5, PT, R0, RZ, P0 ;  /* 0x000000ff0000720c */ /* 0x000fe200007a4270 */
[----:B------:R-:W-:Y:S01]  /*6870*/  FMUL R35, R35, R120 ;  /* 0x0000007823237220 */ /* 0x000fe20000400000 */
[----:B------:R-:W-:Y:S01]  /*6880*/  F2FP.F16.F32.PACK_AB R27, RZ, R27 ;  /* 0x0000001bff1b723e */ /* 0x000fe200000000ff */
[----:B------:R-:W-:Y:S01]  /*6890*/  @P2 STG.E.U16 desc[UR36][R6.64], R26 ;  /* 0x0000001a06002986 */ /* 0x000fe2000c101524 */
[----:B------:R-:W-:Y:S01]  /*68a0*/  F2FP.F16.F32.PACK_AB R28, RZ, R28 ;  /* 0x0000001cff1c723e */ /* 0x000fe200000000ff */
[-C--:B------:R-:W-:Y:S01]  /*68b0*/  FMUL R36, R36, R120.reuse ;  /* 0x0000007824247220 */ /* 0x080fe20000400000 */
[C---:B------:R-:W-:Y:S01]  /*68c0*/  ISETP.GT.AND P2, PT, R0.reuse, 0x8, P1 ;  /* 0x000000080000780c */ /* 0x040fe20000f44270 */
[----:B------:R-:W-:Y:S01]  /*68d0*/  @P3 STG.E.U16 desc[UR36][R6.64+0x2], R27 ;  /* 0x0000021b06003986 */ /* 0x000fe2000c101524 */
[----:B------:R-:W-:Y:S01]  /*68e0*/  ISETP.GT.AND P1, PT, R3, 0x10, PT ;  /* 0x000000100300780c */ /* 0x000fe20003f24270 */
[-C--:B------:R-:W-:Y:S01]  /*68f0*/  FMUL R37, R37, R120.reuse ;  /* 0x0000007825257220 */ /* 0x080fe20000400000 */
[----:B------:R-:W-:Y:S01]  /*6900*/  F2FP.F16.F32.PACK_AB R29, RZ, R29 ;  /* 0x0000001dff1d723e */ /* 0x000fe200000000ff */
[----:B------:R-:W-:Y:S01]  /*6910*/  @P4 STG.E.U16 desc[UR36][R4.64+0x10], R28 ;  /* 0x0000101c04004986 */ /* 0x000fe2000c101524 */
[----:B------:R-:W-:Y:S01]  /*6920*/  ISETP.GT.AND P3, PT, R0, 0x8, P0 ;  /* 0x000000080000780c */ /* 0x000fe20000764270 */
[-C--:B------:R-:W-:Y:S01]  /*6930*/  FMUL R38, R38, R120.reuse ;  /* 0x0000007826267220 */ /* 0x080fe20000400000 */
[----:B------:R-:W-:Y:S01]  /*6940*/  ISETP.GT.AND P0, PT, R3, 0x11, PT ;  /* 0x000000110300780c */ /* 0x000fe20003f04270 */
[----:B------:R-:W-:Y:S01]  /*6950*/  @P5 STG.E.U16 desc[UR36][R4.64+0x12], R29 ;  /* 0x0000121d04005986 */ /* 0x000fe2000c101524 */
        /* <DEDUP_REMOVED lines=268> */
[----:B------:R-:W-:-:S02]  /*7a20*/  F2FP.F16.F32.PACK_AB R84, RZ, R84 ;  /* 0x00000054ff54723e */ /* 0x000fc400000000ff */
[C---:B------:R-:W-:Y:S01]  /*7a30*/  ISETP.GT.AND P2, PT, R0.reuse, 0x8, P1 ;  /* 0x000000080000780c */ /* 0x040fe20000f44270 */
[----:B------:R-:W-:Y:S01]  /*7a40*/  @P3 STG.E.U16 desc[UR36][R6.64+0xe2], R83 ;  /* 0x0000e25306003986 */ /* 0x000fe2000c101524 */
[C---:B------:R-:W-:Y:S02]  /*7a50*/  ISETP.GT.AND P1, PT, R3.reuse, 0x80, PT ;  /* 0x000000800300780c */ /* 0x040fe40003f24270 */
[----:B------:R-:W-:Y:S01]  /*7a60*/  F2FP.F16.F32.PACK_AB R85, RZ, R85 ;  /* 0x00000055ff55723e */ /* 0x000fe200000000ff */
[----:B------:R-:W-:Y:S01]  /*7a70*/  @P4 STG.E.U16 desc[UR36][R4.64+0xf0], R84 ;  /* 0x0000f05404004986 */ /* 0x000fe2000c101524 */
[C---:B------:R-:W-:Y:S02]  /*7a80*/  ISETP.GT.AND P3, PT, R0.reuse, 0x8, P0 ;  /* 0x000000080000780c */ /* 0x040fe40000764270 */
[----:B------:R-:W-:Y:S01]  /*7a90*/  ISETP.GT.AND P0, PT, R3, 0x81, PT ;  /* 0x000000810300780c */ /* 0x000fe20003f04270 */
[----:B------:R-:W-:Y:S01]  /*7aa0*/  @P5 STG.E.U16 desc[UR36][R4.64+0xf2], R85 ;  /* 0x0000f25504005986 */ /* 0x000fe2000c101524 */
[----:B------:R-:W-:-:S02]  /*7ab0*/  ISETP.GT.AND P4, PT, R0, RZ, P1 ;  /* 0x000000ff0000720c */ /* 0x000fc40000f84270 */
[----:B------:R-:W-:Y:S02]  /*7ac0*/  F2FP.F16.F32.PACK_AB R86, RZ, R86 ;  /* 0x00000056ff56723e */ /* 0x000fe400000000ff */
[C---:B------:R-:W-:Y:S02]  /*7ad0*/  ISETP.GT.AND P5, PT, R0.reuse, RZ, P0 ;  /* 0x000000ff0000720c */ /* 0x040fe400007a4270 */
[----:B------:R-:W-:Y:S01]  /*7ae0*/  F2FP.F16.F32.PACK_AB R87, RZ, R87 ;  /* 0x00000057ff57723e */ /* 0x000fe200000000ff */
[----:B------:R-:W-:Y:S01]  /*7af0*/  @P2 STG.E.U16 desc[UR36][R6.64+0xf0], R86 ;  /* 0x0000f05606002986 */ /* 0x000fe2000c101524 */
[----:B------:R-:W-:Y:S02]  /*7b00*/  F2FP.F16.F32.PACK_AB R88, RZ, R88 ;  /* 0x00000058ff58723e */ /* 0x000fe400000000ff */
[----:B------:R-:W-:Y:S01]  /*7b10*/  ISETP.GT.AND P2, PT, R0, 0x8, P1 ;  /* 0x000000080000780c */ /* 0x000fe20000f44270 */
[----:B------:R-:W-:Y:S01]  /*7b20*/  @P3 STG.E.U16 desc[UR36][R6.64+0xf2], R87 ;  /* 0x0000f25706003986 */ /* 0x000fe2000c101524 */
[----:B------:R-:W-:-:S02]  /*7b30*/  ISETP.GT.AND P1, PT, R3, 0x88, PT ;  /* 0x000000880300780c */ /* 0x000fc40003f24270 */
[----:B------:R-:W-:Y:S01]  /*7b40*/  F2FP.F16.F32.PACK_AB R89, RZ, R89 ;  /* 0x00000059ff59723e */ /* 0x000fe200000000ff */
[----:B------:R-:W-:Y:S01]  /*7b50*/  @P4 STG.E.U16 desc[UR36][R4.64+0x100], R88 ;  /* 0x0001005804004986 */ /* 0x000fe2000c101524 */
[C---:B------:R-:W-:Y:S02]  /*7b60*/  ISETP.GT.AND P3, PT, R0.reuse, 0x8, P0 ;  /* 0x000000080000780c */ /* 0x040fe40000764270 */
[----:B------:R-:W-:Y:S01]  /*7b70*/  ISETP.GT.AND P0, PT, R3, 0x89, PT ;  /* 0x000000890300780c */ /* 0x000fe20003f04270 */
[----:B------:R-:W-:Y:S01]  /*7b80*/  @P5 STG.E.U16 desc[UR36][R4.64+0x102], R89 ;  /* 0x0001025904005986 */ /* 0x000fe2000c101524 */
[C---:B------:R-:W-:Y:S02]  /*7b90*/  ISETP.GT.AND P4, PT, R0.reuse, RZ, P1 ;  /* 0x000000ff0000720c */ /* 0x040fe40000f84270 */
[----:B------:R-:W-:Y:S02]  /*7ba0*/  F2FP.F16.F32.PACK_AB R90, RZ, R90 ;  /* 0x0000005aff5a723e */ /* 0x000fe400000000ff */
[----:B------:R-:W-:-:S02]  /*7bb0*/  ISETP.GT.AND P5, PT, R0, RZ, P0 ;  /* 0x000000ff0000720c */ /* 0x000fc400007a4270 */
[----:B------:R-:W-:Y:S01]  /*7bc0*/  F2FP.F16.F32.PACK_AB R91, RZ, R91 ;  /* 0x0000005bff5b723e */ /* 0x000fe200000000ff */
[----:B------:R-:W-:Y:S01]  /*7bd0*/  @P2 STG.E.U16 desc[UR36][R6.64+0x100], R90 ;  /* 0x0001005a06002986 */ /* 0x000fe2000c101524 */
[----:B------:R-:W-:Y:S02]  /*7be0*/  F2FP.F16.F32.PACK_AB R92, RZ, R92 ;  /* 0x0000005cff5c723e */ /* 0x000fe400000000ff */
[C---:B------:R-:W-:Y:S01]  /*7bf0*/  ISETP.GT.AND P2, PT, R0.reuse, 0x8, P1 ;  /* 0x000000080000780c */ /* 0x040fe20000f44270 */
[----:B------:R-:W-:Y:S01]  /*7c00*/  @P3 STG.E.U16 desc[UR36][R6.64+0x102], R91 ;  /* 0x0001025b06003986 */ /* 0x000fe2000c101524 */
[----:B------:R-:W-:Y:S02]  /*7c10*/  ISETP.GT.AND P1, PT, R3, 0x90, PT ;  /* 0x000000900300780c */ /* 0x000fe40003f24270 */
[----:B------:R-:W-:Y:S01]  /*7c20*/  F2FP.F16.F32.PACK_AB R93, RZ, R93 ;  /* 0x0000005dff5d723e */ /* 0x000fe200000000ff */
[----:B------:R-:W-:Y:S01]  /*7c30*/  @P4 STG.E.U16 desc[UR36][R4.64+0x110], R92 ;  /* 0x0001105c04004986 */ /* 0x000fe2000c101524 */
[----:B------:R-:W-:-:S02]  /*7c40*/  ISETP.GT.AND P3, PT, R0, 0x8, P0 ;  /* 0x000000080000780c */ /* 0x000fc40000764270 */
[----:B------:R-:W-:Y:S01]  /*7c50*/  ISETP.GT.AND P0, PT, R3, 0x91, PT ;  /* 0x000000910300780c */ /* 0x000fe20003f04270 */
[----:B------:R-:W-:Y:S01]  /*7c60*/  @P5 STG.E.U16 desc[UR36][R4.64+0x112], R93 ;  /* 0x0001125d04005986 */ /* 0x000fe2000c101524 */
[C---:B------:R-:W-:Y:S02]  /*7c70*/  ISETP.GT.AND P4, PT, R0.reuse, RZ, P1 ;  /* 0x000000ff0000720c */ /* 0x040fe40000f84270 */
[----:B------:R-:W-:Y:S02]  /*7c80*/  F2FP.F16.F32.PACK_AB R94, RZ, R94 ;  /* 0x0000005eff5e723e */ /* 0x000fe400000000ff */
[----:B------:R-:W-:Y:S02]  /*7c90*/  ISETP.GT.AND P5, PT, R0, RZ, P0 ;  /* 0x000000ff0000720c */ /* 0x000fe400007a4270 */
        /* <DEDUP_REMOVED lines=26> */
[----:B------:R-:W-:Y:S02]  /*7e40*/  ISETP.GT.AND P5, PT, R0, RZ, P0 ;  /* 0x000000ff0000720c */ /* 0x000fe400007a4270 */
[----:B------:R-:W-:-:S02]  /*7e50*/  F2FP.F16.F32.PACK_AB R102, RZ, R102 ;  /* 0x00000066ff66723e */ /* 0x000fc400000000ff */
[----:B------:R-:W-:Y:S02]  /*7e60*/  F2FP.F16.F32.PACK_AB R103, RZ, R103 ;  /* 0x00000067ff67723e */ /* 0x000fe400000000ff */
[----:B------:R-:W-:Y:S01]  /*7e70*/  F2FP.F16.F32.PACK_AB R104, RZ, R104 ;  /* 0x00000068ff68723e */ /* 0x000fe200000000ff */
[----:B------:R-:W-:Y:S01]  /*7e80*/  @P2 STG.E.U16 desc[UR36][R6.64+0x130], R102 ;  /* 0x0001306606002986 */ /* 0x000fe2000c101524 */
[----:B------:R-:W-:Y:S02]  /*7e90*/  F2FP.F16.F32.PACK_AB R105, RZ, R105 ;  /* 0x00000069ff69723e */ /* 0x000fe400000000ff */
[C---:B------:R-:W-:Y:S01]  /*7ea0*/  ISETP.GT.AND P1, PT, R0.reuse, 0x8, P1 ;  /* 0x000000080000780c */ /* 0x040fe20000f24270 */
[----:B------:R-:W-:Y:S01]  /*7eb0*/  @P3 STG.E.U16 desc[UR36][R6.64+0x132], R103 ;  /* 0x0001326706003986 */ /* 0x000fe2000c101524 */
[----:B------:R-:W-:Y:S02]  /*7ec0*/  ISETP.GT.AND P2, PT, R0, 0x8, P0 ;  /* 0x000000080000780c */ /* 0x000fe40000744270 */
[C---:B------:R-:W-:Y:S01]  /*7ed0*/  ISETP.GT.AND P0, PT, R3.reuse, 0xa9, PT ;  /* 0x000000a90300780c */ /* 0x040fe20003f04270 */
[----:B------:R-:W-:Y:S01]  /*7ee0*/  @P4 STG.E.U16 desc[UR36][R4.64+0x140], R104 ;  /* 0x0001406804004986 */ /* 0x000fe2000c101524 */
[----:B------:R-:W-:-:S02]  /*7ef0*/  ISETP.GT.AND P4, PT, R3, 0xa8, PT ;  /* 0x000000a80300780c */ /* 0x000fc40003f84270 */
[----:B------:R-:W-:Y:S01]  /*7f00*/  F2FP.F16.F32.PACK_AB R106, RZ, R106 ;  /* 0x0000006aff6a723e */ /* 0x000fe200000000ff */
[----:B------:R-:W-:Y:S01]  /*7f10*/  @P5 STG.E.U16 desc[UR36][R4.64+0x142], R105 ;  /* 0x0001426904005986 */ /* 0x000fe2000c101524 */
[C---:B------:R-:W-:Y:S02]  /*7f20*/  ISETP.GT.AND P5, PT, R0.reuse, RZ, P4 ;  /* 0x000000ff0000720c */ /* 0x040fe400027a4270 */
[----:B------:R-:W-:Y:S01]  /*7f30*/  F2FP.F16.F32.PACK_AB R107, RZ, R107 ;  /* 0x0000006bff6b723e */ /* 0x000fe200000000ff */
[----:B------:R-:W-:Y:S01]  /*7f40*/  @P1 STG.E.U16 desc[UR36][R6.64+0x140], R106 ;  /* 0x0001406a06001986 */ /* 0x000fe2000c101524 */
[----:B------:R-:W-:Y:S02]  /*7f50*/  F2FP.F16.F32.PACK_AB R108, RZ, R108 ;  /* 0x0000006cff6c723e */ /* 0x000fe400000000ff */
[C---:B------:R-:W-:Y:S01]  /*7f60*/  ISETP.GT.AND P3, PT, R0.reuse, RZ, P0 ;  /* 0x000000ff0000720c */ /* 0x040fe20000764270 */
[----:B------:R-:W-:Y:S01]  /*7f70*/  @P2 STG.E.U16 desc[UR36][R6.64+0x142], R107 ;  /* 0x0001426b06002986 */ /* 0x000fe2000c101524 */
[----:B------:R-:W-:-:S02]  /*7f80*/  ISETP.GT.AND P4, PT, R0, 0x8, P4 ;  /* 0x000000080000780c */ /* 0x000fc40002784270 */
[----:B------:R-:W-:Y:S02]  /*7f90*/  F2FP.F16.F32.PACK_AB R109, RZ, R109 ;  /* 0x0000006dff6d723e */ /* 0x000fe400000000ff */
[----:B------:R-:W-:Y:S01]  /*7fa0*/  F2FP.F16.F32.PACK_AB R110, RZ, R110 ;  /* 0x0000006eff6e723e */ /* 0x000fe200000000ff */
[----:B------:R-:W-:Y:S01]  /*7fb0*/  @P5 STG.E.U16 desc[UR36][R4.64+0x150], R108 ;  /* 0x0001506c04005986 */ /* 0x000fe2000c101524 */
[----:B------:R-:W-:Y:S02]  /*7fc0*/  ISETP.GT.AND P5, PT, R0, 0x8, P0 ;  /* 0x000000080000780c */ /* 0x000fe400007a4270 */
[----:B------:R-:W-:Y:S02]  /*7fd0*/  F2FP.F16.F32.PACK_AB R111, RZ, R111 ;  /* 0x0000006fff6f723e */ /* 0x000fe400000000ff */
        /* <DEDUP_REMOVED lines=8> */
[----:B------:R-:W-:Y:S02]  /*8060*/  ISETP.GT.AND P5, PT, R0, RZ, P0 ;  /* 0x000000ff0000720c */ /* 0x000fe400007a4270 */
[C---:B------:R-:W-:Y:S02]  /*8070*/  ISETP.GT.AND P2, PT, R3.reuse, 0xb8, PT ;  /* 0x000000b80300780c */ /* 0x040fe40003f44270 */
[----:B------:R-:W-:-:S02]  /*8080*/  ISETP.GT.AND P1, PT, R3, 0xb9, PT ;  /* 0x000000b90300780c */ /* 0x000fc40003f24270 */
[C---:B------:R-:W-:Y:S02]  /*8090*/  ISETP.GT.AND P3, PT, R0.reuse, 0x8, P3 ;  /* 0x000000080000780c */ /* 0x040fe40001f64270 */
[C---:B------:R-:W-:Y:S01]  /*80a0*/  ISETP.GT.AND P0, PT, R0.reuse, 0x8, P0 ;  /* 0x000000080000780c */ /* 0x040fe20000704270 */
[----:B------:R-:W-:Y:S01]  /*80b0*/  @P4 STG.E.U16 desc[UR36][R4.64+0x160], R112 ;  /* 0x0001607004004986 */ /* 0x000fe2000c101524 */
[C---:B------:R-:W-:Y:S02]  /*80c0*/  ISETP.GT.AND P4, PT, R0.reuse, RZ, P1 ;  /* 0x000000ff0000720c */ /* 0x040fe40000f84270 */
[----:B------:R-:W-:Y:S01]  /*80d0*/  F2FP.F16.F32.PACK_AB R114, RZ, R114 ;  /* 0x00000072ff72723e */ /* 0x000fe200000000ff */
[----:B------:R-:W-:Y:S01]  /*80e0*/  @P5 STG.E.U16 desc[UR36][R4.64+0x162], R113 ;  /* 0x0001627104005986 */ /* 0x000fe2000c101524 */
[C---:B------:R-:W-:Y:S02]  /*80f0*/  ISETP.GT.AND P5, PT, R0.reuse, RZ, P2 ;  /* 0x000000ff0000720c */ /* 0x040fe400017a4270 */
[----:B------:R-:W-:-:S02]  /*8100*/  ISETP.GT.AND P2, PT, R0, 0x8, P2 ;  /* 0x000000080000780c */ /* 0x000fc40001744270 */
[----:B------:R-:W-:Y:S01]  /*8110*/  F2FP.F16.F32.PACK_AB R115, RZ, R115 ;  /* 0x00000073ff73723e */ /* 0x000fe200000000ff */
[----:B------:R-:W-:Y:S01]  /*8120*/  @P3 STG.E.U16 desc[UR36][R6.64+0x160], R114 ;  /* 0x0001607206003986 */ /* 0x000fe2000c101524 */
[----:B------:R-:W-:Y:S02]  /*8130*/  ISETP.GT.AND P1, PT, R0, 0x8, P1 ;  /* 0x000000080000780c */ /* 0x000fe40000f24270 */
[----:B------:R-:W-:Y:S01]  /*8140*/  F2FP.F16.F32.PACK_AB R116, RZ, R116 ;  /* 0x00000074ff74723e */ /* 0x000fe200000000ff */
[----:B------:R-:W-:Y:S01]  /*8150*/  @P0 STG.E.U16 desc[UR36][R6.64+0x162], R115 ;  /* 0x0001627306000986 */ /* 0x000fe2000c101524 */
[----:B------:R-:W-:Y:S02]  /*8160*/  F2FP.F16.F32.PACK_AB R117, RZ, R117 ;  /* 0x00000075ff75723e */ /* 0x000fe400000000ff */
[----:B------:R-:W-:Y:S01]  /*8170*/  F2FP.F16.F32.PACK_AB R118, RZ, R118 ;  /* 0x00000076ff76723e */ /* 0x000fe200000000ff */
[----:B------:R-:W-:Y:S01]  /*8180*/  @P5 STG.E.U16 desc[UR36][R4.64+0x170], R116 ;  /* 0x0001707404005986 */ /* 0x000fe2000c101524 */
[----:B------:R-:W-:-:S03]  /*8190*/  F2FP.F16.F32.PACK_AB R119, RZ, R119 ;  /* 0x00000077ff77723e */ /* 0x000fc600000000ff */
[----:B------:R0:W-:Y:S02]  /*81a0*/  @P4 STG.E.U16 desc[UR36][R4.64+0x172], R117 ;  /* 0x0001727504004986 */ /* 0x0001e4000c101524 */
[----:B0-----:R-:W-:Y:S02]  /*81b0*/  @P2 IMAD.MOV.U32 R4, RZ, RZ, R6 ;  /* 0x000000ffff042224 */ /* 0x001fe400078e0006 */
[----:B------:R-:W-:-:S05]  /*81c0*/  @P2 IMAD.MOV.U32 R5, RZ, RZ, R7 ;  /* 0x000000ffff052224 */ /* 0x000fca00078e0007 */
[----:B------:R0:W-:Y:S04]  /*81d0*/  @P2 STG.E.U16 desc[UR36][R4.64+0x170], R118 ;  /* 0x0001707604002986 */ /* 0x0001e8000c101524 */
[----:B------:R0:W-:Y:S02]  /*81e0*/  @P1 STG.E.U16 desc[UR36][R6.64+0x172], R119 ;  /* 0x0001727706001986 */ /* 0x0001e4000c101524 */
.L_x_222:
[----:B------:R-:W-:Y:S05]  /*81f0*/  BSYNC B0 ;  /* 0x0000000000007941 */ /* 0x000fea0003800000 */
.L_x_32:
[----:B0-----:R-:W2:Y:S01]  /*8200*/  LDL.64 R4, [R1] ;  /* 0x0000000001047983 */ /* 0x001ea20000100a00 */
[----:B------:R-:W-:Y:S01]  /*8210*/  ULDC.64 UR4, c[0x0][0x650] ;  /* 0x0001940000047ab9 */ /* 0x000fe20000000a00 */
[----:B------:R-:W-:Y:S02]  /*8220*/  IMAD.U32 R0, RZ, RZ, UR44 ;  /* 0x0000002cff007e24 */ /* 0x000fe4000f8e00ff */
[----:B------:R-:W-:Y:S02]  /*8230*/  IMAD.MOV.U32 R22, RZ, RZ, -0x1 ;  /* 0xffffffffff167424 */ /* 0x000fe400078e00ff */
[----:B------:R0:W-:Y:S01]  /*8240*/  SYNCS.ARRIVE.TRANS64.A1T0 RZ, [R0+UR46], RZ ;  /* 0x000000ff00ff79a7 */ /* 0x0001e2000810002e */
[----:B------:R-:W-:Y:S02]  /*8250*/  IMAD.MOV.U32 R18, RZ, RZ, -0x1 ;  /* 0xffffffffff127424 */ /* 0x000fe400078e00ff */
[----:B------:R-:W-:Y:S01]  /*8260*/  IMAD.MOV.U32 R19, RZ, RZ, -0x1 ;  /* 0xffffffffff137424 */ /* 0x000fe200078e00ff */
[----:B0-----:R-:W-:-:S02]  /*8270*/  PRMT R0, RZ, 0x7610, R0 ;  /* 0x00007610ff007816 */ /* 0x001fc40000000000 */
[----:B--2---:R-:W-:-:S05]  /*8280*/  LEA R16, P0, R4, R16, 0x1 ;  /* 0x0000001004107211 */ /* 0x004fca00078008ff */
[----:B------:R-:W-:Y:S01]  /*8290*/  IMAD.X R17, R130, 0x1, R17, P0 ;  /* 0x0000000182117824 */ /* 0x000fe200000e0611 */
[----:B------:R-:W-:-:S04]  /*82a0*/  ISETP.GE.U32.AND P0, PT, R16, UR4, PT ;  /* 0x0000000410007c0c */ /* 0x000fc8000bf06070 */
[----:B------:R-:W-:-:S13]  /*82b0*/  ISETP.GE.U32.AND.EX P0, PT, R17, UR5, PT, P0 ;  /* 0x0000000511007c0c */ /* 0x000fda000bf06100 */
[----:B------:R-:W-:Y:S05]  /*82c0*/  @P0 BRA `(.L_x_223) ;  /* 0x0000000400500947 */ /* 0x000fea0003800000 */
[----:B------:R-:W0:Y:S01]  /*82d0*/  LDC.64 R10, c[0x0][0x628] ;  /* 0x00018a00ff0a7b82 */ /* 0x000e220000000a00 */
[----:B------:R-:W2:Y:S01]  /*82e0*/  S2R R18, SR_CTAID.X ;  /* 0x0000000000127919 */ /* 0x000ea20000002500 */
[----:B-1-34-:R-:W-:Y:S02]  /*82f0*/  IMAD.MOV.U32 R8, RZ, RZ, R16 ;  /* 0x000000ffff087224 */ /* 0x01afe400078e0010 */
[----:B------:R-:W-:Y:S01]  /*8300*/  IMAD.MOV.U32 R9, RZ, RZ, R17 ;  /* 0x000000ffff097224 */ /* 0x000fe200078e0011 */
[----:B------:R-:W1:Y:S03]  /*8310*/  S2R R20, SR_CTAID.Y ;  /* 0x0000000000147919 */ /* 0x000e660000002600 */
[----:B------:R-:W3:Y:S08]  /*8320*/  LDC R0, c[0x0][0x630] ;  /* 0x00018c00ff007b82 */ /* 0x000ef00000000800 */
[----:B------:R-:W4:Y:S01]  /*8330*/  LDC.64 R14, c[0x0][0x620] ;  /* 0x00018800ff0e7b82 */ /* 0x000f220000000a00 */
[----:B0-----:R-:W-:-:S04]  /*8340*/  ISETP.NE.U32.AND P0, PT, R10, RZ, PT ;  /* 0x000000ff0a00720c */ /* 0x001fc80003f05070 */
[----:B------:R-:W-:-:S13]  /*8350*/  ISETP.NE.AND.EX P0, PT, R11, RZ, PT, P0 ;  /* 0x000000ff0b00720c */ /* 0x000fda0003f05300 */
[----:B-1234-:R-:W-:Y:S05]  /*8360*/  @!P0 BRA `(.L_x_224) ;  /* 0x0000000000288947 */ /* 0x01efea0003800000 */
[----:B------:R-:W0:Y:S02]  /*8370*/  LDC R3, c[0x0][0x634] ;  /* 0x00018d00ff037b82 */ /* 0x000e240000000800 */
[----:B0-----:R-:W-:-:S05]  /*8380*/  IADD3 R3, P0, R16, R3, RZ ;  /* 0x0000000310037210 */ /* 0x001fca0007f1e0ff */
        /* <DEDUP_REMOVED lines=8> */
.L_x_224:
[----:B------:R-:W0:Y:S01]  /*8410*/  LDC.64 R24, c[0x0][0x640] ;  /* 0x00019000ff187b82 */ /* 0x000e220000000a00 */
[-CC-:B------:R-:W-:Y:S01]  /*8420*/  SHF.R.U64 R19, R8, R0.reuse, R9.reuse ;  /* 0x0000000008137219 */ /* 0x180fe20000001209 */
[----:B------:R-:W-:Y:S01]  /*8430*/  ULDC UR4, c[0x0][0x150] ;  /* 0x0000540000047ab9 */ /* 0x000fe20000000800 */
[----:B------:R-:W-:Y:S02]  /*8440*/  SHF.R.U32.HI R0, RZ, R0, R9 ;  /* 0x00000000ff007219 */ /* 0x000fe40000011609 */
[----:B------:R-:W-:Y:S02]  /*8450*/  IADD3 R3, P0, RZ, -R19, RZ ;  /* 0x80000013ff037210 */ /* 0x000fe40007f1e0ff */
[----:B------:R-:W-:Y:S01]  /*8460*/  I2FP.F32.U32 R7, R18 ;  /* 0x0000001200077245 */ /* 0x000fe20000201000 */
[----:B------:R-:W1:Y:S02]  /*8470*/  LDC R6, c[0x0][0x618] ;  /* 0x00018600ff067b82 */ /* 0x000e640000000800 */
[----:B------:R-:W-:-:S02]  /*8480*/  IMAD.X R5, RZ, RZ, ~R0, P0 ;  /* 0x000000ffff057224 */ /* 0x000fc400000e0e00 */
[----:B------:R-:W-:Y:S01]  /*8490*/  FMUL R7, R7, UR4 ;  /* 0x0000000407077c20 */ /* 0x000fe20008400000 */
[----:B------:R-:W-:Y:S01]  /*84a0*/  ULDC UR4, c[0x0][0x154] ;  /* 0x0000550000047ab9 */ /* 0x000fe20000000800 */
[-C--:B------:R-:W-:Y:S02]  /*84b0*/  IMAD R0, R5, R14.reuse, RZ ;  /* 0x0000000e05007224 */ /* 0x080fe400078e02ff */
[----:B------:R-:W2:Y:S01]  /*84c0*/  LDC R8, c[0x0][0x608] ;  /* 0x00018200ff087b82 */ /* 0x000ea20000000800 */
[C---:B------:R-:W-:Y:S01]  /*84d0*/  IMAD.WIDE.U32 R4, R3.reuse, R14, R16 ;  /* 0x0000000e03047225 */ /* 0x040fe200078e0010 */
[----:B------:R-:W3:Y:S03]  /*84e0*/  F2I.U32.TRUNC.NTZ R7, R7 ;  /* 0x0000000700077305 */ /* 0x000ee6000020f000 */
[----:B------:R-:W-:Y:S01]  /*84f0*/  IMAD R3, R3, R15, R0 ;  /* 0x0000000f03037224 */ /* 0x000fe200078e0200 */
[----:B------:R-:W-:-:S02]  /*8500*/  I2FP.F32.U32 R0, R20 ;  /* 0x0000001400007245 */ /* 0x000fc40000201000 */
[----:B------:R-:W4:Y:S01]  /*8510*/  LDC R22, c[0x0][0x658] ;  /* 0x00019600ff167b82 */ /* 0x000f220000000800 */
[----:B------:R-:W-:Y:S01]  /*8520*/  IMAD.IADD R3, R5, 0x1, R3 ;  /* 0x0000000105037824 */ /* 0x000fe200078e0203 */
[----:B0-----:R-:W-:Y:S01]  /*8530*/  ISETP.NE.U32.AND P0, PT, R24, RZ, PT ;  /* 0x000000ff1800720c */ /* 0x001fe20003f05070 */
[----:B------:R-:W-:-:S03]  /*8540*/  FMUL R0, R0, UR4 ;  /* 0x0000000400007c20 */ /* 0x000fc60008400000 */
[----:B------:R-:W-:Y:S01]  /*8550*/  ISETP.NE.AND.EX P0, PT, R25, RZ, PT, P0 ;  /* 0x000000ff1900720c */ /* 0x000fe20003f05300 */
[----:B------:R0:W0:Y:S01]  /*8560*/  F2I.U32.TRUNC.NTZ R14, R0 ;  /* 0x00000000000e7305 */ /* 0x000022000020f000 */
[----:B------:R-:W0:Y:S01]  /*8570*/  LDC R9, c[0x0][0x144] ;  /* 0x00005100ff097b82 */ /* 0x000e220000000800 */
[-C--:B-1----:R-:W-:Y:S01]  /*8580*/  SHF.R.U64 R10, R4, R6.reuse, R3 ;  /* 0x00000006040a7219 */ /* 0x082fe20000001203 */
[----:B---3--:R-:W-:Y:S01]  /*8590*/  IMAD.MOV R7, RZ, RZ, -R7 ;  /* 0x000000ffff077224 */ /* 0x008fe200078e0a07 */
[----:B------:R-:W-:-:S05]  /*85a0*/  SHF.R.U32.HI R3, RZ, R6, R3 ;  /* 0x00000006ff037219 */ /* 0x000fca0000011603 */
[----:B------:R-:W1:Y:S01]  /*85b0*/  LDC R15, c[0x0][0x148] ;  /* 0x00005200ff0f7b82 */ /* 0x000e620000000800 */
[-CC-:B--2---:R-:W-:Y:S02]  /*85c0*/  SHF.R.U64 R12, R10, R8.reuse, R3.reuse ;  /* 0x000000080a0c7219 */ /* 0x184fe40000001203 */
[----:B------:R-:W-:-:S05]  /*85d0*/  SHF.R.U32.HI R3, RZ, R8, R3 ;  /* 0x00000008ff037219 */ /* 0x000fca0000011603 */
[----:B-----5:R-:W2:Y:S01]  /*85e0*/  LDC R21, c[0x0][0x600] ;  /* 0x00018000ff157b82 */ /* 0x020ea20000000800 */
[-CC-:B----4-:R-:W-:Y:S02]  /*85f0*/  SHF.R.U64 R13, R12, R22.reuse, R3.reuse ;  /* 0x000000160c0d7219 */ /* 0x190fe40000001203 */
[----:B------:R-:W-:-:S03]  /*8600*/  SHF.R.U32.HI R5, RZ, R22, R3 ;  /* 0x00000016ff057219 */ /* 0x000fc60000011603 */
[----:B------:R-:W-:Y:S02]  /*8610*/  IMAD.MOV.U32 R4, RZ, RZ, R13 ;  /* 0x000000ffff047224 */ /* 0x000fe400078e000d */
[----:B------:R-:W3:Y:S01]  /*8620*/  LDC R26, c[0x0][0x648] ;  /* 0x00019200ff1a7b82 */ /* 0x000ee20000000800 */
[----:B0-----:R-:W-:-:S07]  /*8630*/  IMAD R22, R9, R7, R18 ;  /* 0x0000000709167224 */ /* 0x001fce00078e0212 */
[----:B------:R-:W0:Y:S08]  /*8640*/  LDC R27, c[0x0][0x638] ;  /* 0x00018e00ff1b7b82 */ /* 0x000e300000000800 */
[----:B------:R-:W4:Y:S01]  /*8650*/  LDC R28, c[0x0][0x610] ;  /* 0x00018400ff1c7b82 */ /* 0x000f220000000800 */
[----:B-1----:R-:W-:Y:S05]  /*8660*/  @!P0 BRA `(.L_x_225) ;  /* 0x0000000000288947 */ /* 0x002fea0003800000 */
[----:B------:R-:W1:Y:S02]  /*8670*/  LDC R0, c[0x0][0x64c] ;  /* 0x00019300ff007b82 */ /* 0x000e640000000800 */
[----:B-1----:R-:W-:-:S05]  /*8680*/  IADD3 R3, P0, R13, R0, RZ ;  /* 0x000000000d037210 */ /* 0x002fca0007f1e0ff */
        /* <DEDUP_REMOVED lines=8> */
.L_x_225:
[----:B------:R-:W-:Y:S01]  /*8710*/  ISETP.NE.AND P0, PT, R2, 0x1, PT ;  /* 0x000000010200780c */ /* 0x000fe20003f05270 */
[----:B------:R-:W-:Y:S01]  /*8720*/  IMAD.MOV R14, RZ, RZ, -R14 ;  /* 0x000000ffff0e7224 */ /* 0x000fe200078e0a0e */
[----:B---3--:R-:W-:Y:S01]  /*8730*/  SHF.R.U64 R0, R4, R26, R5 ;  /* 0x0000001a04007219 */ /* 0x008fe20000001205 */
[----:B--2---:R-:W-:Y:S01]  /*8740*/  VIADD R5, R21, 0xffffffff ;  /* 0xffffffff15057836 */ /* 0x004fe20000000000 */
[----:B------:R-:W-:-:S03]  /*8750*/  LOP3.LUT R3, R12, R131, RZ, 0xc0, !PT ;  /* 0x000000830c037212 */ /* 0x000fc600078ec0ff */
[----:B------:R-:W-:Y:S01]  /*8760*/  IMAD.MOV R4, RZ, RZ, -R0 ;  /* 0x000000ffff047224 */ /* 0x000fe200078e0a00 */
[----:B------:R-:W-:Y:S01]  /*8770*/  LOP3.LUT R5, R10, R5, RZ, 0xc0, !PT ;  /* 0x000000050a057212 */ /* 0x000fe200078ec0ff */
[----:B------:R-:W-:Y:S02]  /*8780*/  IMAD R3, R126, R0, R3 ;  /* 0x000000007e037224 */ /* 0x000fe400078e0203 */
[----:B0-----:R-:W-:Y:S02]  /*8790*/  IMAD R0, R4, R27, R13 ;  /* 0x0000001b04007224 */ /* 0x001fe400078e020d */
[----:B------:R-:W-:Y:S02]  /*87a0*/  @P0 IMAD R22, R15, R14, R20 ;  /* 0x0000000e0f160224 */ /* 0x000fe400078e0214 */
[----:B------:R-:W-:Y:S02]  /*87b0*/  IMAD.MOV.U32 R4, RZ, RZ, 0x1 ;  /* 0x00000001ff047424 */ /* 0x000fe400078e00ff */
[----:B----4-:R-:W-:-:S02]  /*87c0*/  IMAD R22, R3, R28, R22 ;  /* 0x0000001c03167224 */ /* 0x010fc400078e0216 */
[----:B------:R-:W-:Y:S01]  /*87d0*/  IMAD R3, R0, R21, R5 ;  /* 0x0000001500037224 */ /* 0x000fe200078e0205 */
[----:B------:R-:W-:-:S04]  /*87e0*/  PRMT R0, R4, 0x7610, R0 ;  /* 0x0000761004007816 */ /* 0x000fc80000000000 */
[----:B------:R-:W-:Y:S02]  /*87f0*/  SEL R18, R3, R22, !P0 ;  /* 0x0000001603127207 */ /* 0x000fe40004000000 */
[----:B------:R-:W-:-:S07]  /*8800*/  SEL R22, R22, R3, !P0 ;  /* 0x0000000316167207 */ /* 0x000fce0004000000 */
.L_x_223:
[----:B------:R-:W-:Y:S02]  /*8810*/  LOP3.LUT P0, RZ, R0, 0xff, RZ, 0xc0, !PT ;  /* 0x000000ff00ff7812 */ /* 0x000fe4000780c0ff */
[----:B------:R-:W-:-:S11]  /*8820*/  LOP3.LUT R134, R134, 0x1, RZ, 0x3c, !PT ;  /* 0x0000000186867812 */ /* 0x000fd600078e3cff */
[----:B------:R-:W-:Y:S05]  /*8830*/  @P0 BRA `(.L_x_226) ;  /* 0xffffff8c00280947 */ /* 0x000fea000383ffff */
[----:B------:R-:W-:Y:S05]  /*8840*/  EXIT ;  /* 0x000000000000794d */ /* 0x000fea0003800000 */
.L_x_13:
[----:B------:R-:W-:-:S08]  /*8850*/  ISETP.NE.AND P0, PT, R14, RZ, PT ;  /* 0x000000ff0e00720c */ /* 0x000fd00003f05270 */
[----:B0-----:R-:W0:-:S00]  /*8860*/  USETMAXREG.DEALLOC.CTAPOOL 0x28 ;  /* 0x00000028000079c8 */ /* 0x001e0000080e0500 */
[----:B------:R-:W-:Y:S05]  /*8870*/  @P0 EXIT ;  /* 0x000000000000094d */ /* 0x000fea0003800000 */
[----:B0-----:R-:W-:Y:S01]  /*8880*/  LOP3.LUT P0, RZ, R3, 0xff, RZ, 0xc0, !PT ;  /* 0x000000ff03ff7812 */ /* 0x001fe2000780c0ff */
[----:B------:R-:W-:Y:S02]  /*8890*/  IMAD.MOV.U32 R3, RZ, RZ, 0x1 ;  /* 0x00000001ff037424 */ /* 0x000fe400078e00ff */
[----:B------:R-:W-:-:S10]  /*88a0*/  IMAD.MOV.U32 R8, RZ, RZ, RZ ;  /* 0x000000ffff087224 */ /* 0x000fd400078e00ff */
[----:B------:R-:W-:Y:S05]  /*88b0*/  @!P0 BRA `(.L_x_227) ;  /* 0x0000000c003c8947 */ /* 0x000fea0003800000 */
[----:B------:R-:W-:Y:S01]  /*88c0*/  LOP3.LUT P0, RZ, R5, 0x1f, RZ, 0xc0, !PT ;  /* 0x0000001f05ff7812 */ /* 0x000fe2000780c0ff */
[----:B------:R-:W-:Y:S01]  /*88d0*/  ULDC UR5, c[0x0][0x658] ;  /* 0x0001960000057ab9 */ /* 0x000fe20000000800 */
[----:B------:R-:W-:Y:S01]  /*88e0*/  UMOV UR6, 0xffffffff ;  /* 0xffffffff00067882 */ /* 0x000fe20000000000 */
[----:B------:R-:W-:Y:S01]  /*88f0*/  BSSY B0, `(.L_x_227) ;  /* 0x00000cb000007945 */ /* 0x000fe20003800000 */
[----:B------:R-:W-:Y:S01]  /*8900*/  USHF.L.U32 UR6, UR6, UR5, URZ ;  /* 0x0000000506067299 */ /* 0x000fe2000800063f */
[C---:B------:R-:W-:Y:S01]  /*8910*/  ISETP.NE.AND P2, PT, R4.reuse, RZ, PT ;  /* 0x000000ff0400720c */ /* 0x040fe20003f45270 */
[----:B------:R-:W-:Y:S01]  /*8920*/  UMOV UR7, 0x1 ;  /* 0x0000000100077882 */ /* 0x000fe20000000000 */
[----:B------:R-:W-:Y:S01]  /*8930*/  ISETP.NE.OR P0, PT, R4, RZ, !P0 ;  /* 0x000000ff0400720c */ /* 0x000fe20004705670 */
[----:B------:R-:W-:Y:S01]  /*8940*/  IMAD.MOV.U32 R10, RZ, RZ, 0x1 ;  /* 0x00000001ff0a7424 */ /* 0x000fe200078e00ff */
[----:B------:R-:W-:Y:S01]  /*8950*/  LOP3.LUT R9, R23, 0x2, RZ, 0xfc, !PT ;  /* 0x0000000217097812 */ /* 0x000fe200078efcff */
[----:B------:R-:W-:Y:S01]  /*8960*/  IMAD.MOV.U32 R3, RZ, RZ, 0x1 ;  /* 0x00000001ff037424 */ /* 0x000fe200078e00ff */
[----:B------:R-:W-:Y:S01]  /*8970*/  ULDC UR4, c[0x0][0x600] ;  /* 0x0001800000047ab9 */ /* 0x000fe20000000800 */
[----:B------:R-:W-:Y:S01]  /*8980*/  IMAD.MOV.U32 R8, RZ, RZ, RZ ;  /* 0x000000ffff087224 */ /* 0x000fe200078e00ff */
[----:B------:R-:W-:-:S02]  /*8990*/  USHF.L.U32 UR13, UR7, UR5, URZ ;  /* 0x00000005070d7299 */ /* 0x000fc4000800063f */
[----:B------:R-:W-:Y:S02]  /*89a0*/  UIADD3 UR21, UR40, 0x1, URZ ;  /* 0x0000000128157890 */ /* 0x000fe4000fffe03f */
[----:B------:R-:W-:Y:S02]  /*89b0*/  UIADD3 UR4, UR4, -0x1, URZ ;  /* 0xffffffff04047890 */ /* 0x000fe4000fffe03f */
[----:B------:R-:W-:Y:S01]  /*89c0*/  ULOP3.LUT UR5, URZ, UR6, URZ, 0x33, !UPT ;  /* 0x000000063f057292 */ /* 0x000fe2000f8e333f */
[----:B------:R-:W-:-:S11]  /*89d0*/  ULDC.64 UR22, c[0x0][0x198] ;  /* 0x0000660000167ab9 */ /* 0x000fd60000000a00 */
.L_x_239:
[----:B------:R-:W-:-:S03]  /*89e0*/  UMOV UR6, 0xffffffff ;  /* 0xffffffff00067882 */ /* 0x000fc60000000000 */
[----:B------:R-:W-:Y:S05]  /*89f0*/  BRA.DIV UR6, `(.L_x_228) ;  /* 0x0000000e06e47947 */ /* 0x000fea000b800000 */
[----:B------:R-:W-:-:S13]  /*8a00*/  ELECT P6, URZ, PT ;  /* 0x00000000003f782f */ /* 0x000fda00038c0000 */
.L_x_251:
[----:B------:R-:W0:Y:S01]  /*8a10*/  LDC R4, c[0x0][0x28c] ;  /* 0x0000a300ff047b82 */ /* 0x000e220000000800 */
[----:B------:R-:W-:Y:S01]  /*8a20*/  BSSY B1, `(.L_x_229) ;  /* 0x0000043000017945 */ /* 0x000fe20003800000 */
[----:B0-----:R-:W-:-:S13]  /*8a30*/  ISETP.LT.OR P6, PT, R4, 0x1, !P6 ;  /* 0x000000010400780c */ /* 0x001fda00077c1670 */
[----:B------:R-:W-:Y:S05]  /*8a40*/  @P6 BRA `(.L_x_230) ;  /* 0x0000000400006947 */ /* 0x000fea0003800000 */
[----:B------:R-:W-:Y:S02]  /*8a50*/  IMAD.SHL.U32 R22, R22, 0x40, RZ ;  /* 0x0000004016167824 */ /* 0x000fe400078e00ff */
[----:B------:R-:W-:Y:S02]  /*8a60*/  IMAD R18, R18, 0xc0, RZ ;  /* 0x000000c012127824 */ /* 0x000fe400078e02ff */
[----:B------:R-:W-:Y:S02]  /*8a70*/  IMAD.MOV.U32 R13, RZ, RZ, RZ ;  /* 0x000000ffff0d7224 */ /* 0x000fe400078e00ff */
[----:B------:R-:W-:Y:S02]  /*8a80*/  IMAD.U32 R14, RZ, RZ, UR21 ;  /* 0x00000015ff0e7e24 */ /* 0x000fe4000f8e00ff */
[----:B------:R-:W-:Y:S02]  /*8a90*/  IMAD.MOV.U32 R4, RZ, RZ, R3 ;  /* 0x000000ffff047224 */ /* 0x000fe400078e0003 */
[----:B------:R-:W-:-:S07]  /*8aa0*/  IMAD.MOV.U32 R5, RZ, RZ, R8 ;  /* 0x000000ffff057224 */ /* 0x000fce00078e0008 */
.L_x_234:
[----:B------:R-:W0:Y:S01]  /*8ab0*/  S2R R7, SR_CgaCtaId ;  /* 0x0000000000077919 */ /* 0x000e220000008800 */
[----:B------:R-:W-:-:S04]  /*8ac0*/  MOV R6, 0x400 ;  /* 0x0000040000067802 */ /* 0x000fc80000000f00 */
[----:B0-----:R-:W-:Y:S02]  /*8ad0*/  LEA R12, R7, R6, 0x18 ;  /* 0x00000006070c7211 */ /* 0x001fe400078ec0ff */
[----:B------:R-:W-:Y:S01]  /*8ae0*/  SHF.L.U32 R6, R4, 0x1f, RZ ;  /* 0x0000001f04067819 */ /* 0x000fe200000006ff */
[----:B------:R-:W0:Y:S02]  /*8af0*/  @!P2 LDC R7, c[0x0][0x500] ;  /* 0x00014000ff07ab82 */ /* 0x000e240000000800 */
[----:B------:R-:W-:-:S04]  /*8b00*/  IMAD R11, R5, 0x8, R12 ;  /* 0x00000008050b7824 */ /* 0x000fc800078e020c */
[----:B------:R-:W1:Y:S02]  /*8b10*/  SYNCS.PHASECHK.TRANS64.TRYWAIT P1, [R11+URZ+0x18], R6 ;  /* 0x000018060b0075a7 */ /* 0x000e64000802017f */
[----:B-1----:R-:W-:Y:S05]  /*8b20*/  @!P1 BRA `(.L_x_231) ;  /* 0x0000000c00b89947 */ /* 0x002fea0003800000 */
.L_x_252:
[----:B-1----:R-:W-:Y:S01]  /*8b30*/  PRMT R6, R9, 0x9910, RZ ;  /* 0x0000991009067816 */ /* 0x002fe200000000ff */
[----:B0-----:R0:W-:Y:S03]  /*8b40*/  @!P2 SYNCS.ARRIVE.TRANS64 RZ, [R11+URZ], R7 ;  /* 0x000000070bffa9a7 */ /* 0x0011e6000800003f */
[----:B------:R-:W-:-:S13]  /*8b50*/  ISETP.NE.AND P1, PT, R6, 0x2, PT ;  /* 0x000000020600780c */ /* 0x000fda0003f25270 */
[----:B0-----:R-:W-:Y:S05]  /*8b60*/  @P1 BRA `(.L_x_232) ;  /* 0x0000000000041947 */ /* 0x001fea0003800000 */
[----:B------:R-:W-:Y:S01]  /*8b70*/  BPT.TRAP 0x1 ;  /* 0x000000040000795c */ /* 0x000fe20000300000 */
.L_x_232:
[----:B------:R-:W-:Y:S05]  /*8b80*/  @P0 BRA `(.L_x_233) ;  /* 0x0000000000040947 */ /* 0x000fea0003800000 */
[----:B------:R-:W-:Y:S01]  /*8b90*/  BPT.TRAP 0x1 ;  /* 0x000000040000795c */ /* 0x000fe20000300000 */
.L_x_233:
[--C-:B------:R-:W-:Y:S01]  /*8ba0*/  IMAD R6, R5, 0x4000, R12.reuse ;  /* 0x0000400005067824 */ /* 0x100fe200078e020c */
[----:B------:R-:W-:Y:S01]  /*8bb0*/  R2UR UR34, R13 ;  /* 0x000000000d2272ca */ /* 0x000fe200000e0000 */
[----:B------:R-:W-:Y:S01]  /*8bc0*/  IMAD R12, R5, 0xc000, R12 ;  /* 0x0000c000050c7824 */ /* 0x000fe200078e020c */
[----:B------:R-:W-:Y:S01]  /*8bd0*/  R2UR UR33, R11 ;  /* 0x000000000b2172ca */ /* 0x000fe200000e0000 */
[----:B------:R-:W-:Y:S01]  /*8be0*/  VIADD R14, R14, 0xffffffff ;  /* 0xffffffff0e0e7836 */ /* 0x000fe20000000000 */
[----:B------:R-:W-:Y:S01]  /*8bf0*/  R2UR UR24, R6 ;  /* 0x00000000061872ca */ /* 0x000fe200000e0000 */
[----:B------:R-:W-:Y:S01]  /*8c00*/  UIADD3 UR6, UP0, UR22, 0xf0, URZ ;  /* 0x000000f016067890 */ /* 0x000fe2000ff1e03f */
[----:B------:R-:W-:Y:S01]  /*8c10*/  R2UR UR8, R12 ;  /* 0x000000000c0872ca */ /* 0x000fe200000e0000 */
[----:B------:R-:W-:Y:S01]  /*8c20*/  UIADD3 UR30, UP1, UR22, 0x1f0, URZ ;  /* 0x000001f0161e7890 */ /* 0x000fe2000ff3e03f */
[----:B------:R-:W-:Y:S01]  /*8c30*/  R2UR UR36, R19 ;  /* 0x00000000132472ca */ /* 0x000fe200000e0000 */
[----:B------:R-:W-:Y:S01]  /*8c40*/  UIADD3.X UR7, URZ, UR23, URZ, UP0, !UPT ;  /* 0x000000173f077290 */ /* 0x000fe200087fe43f */
[----:B------:R-:W-:Y:S01]  /*8c50*/  R2UR UR35, R22 ;  /* 0x00000000162372ca */ /* 0x000fe200000e0000 */
[----:B------:R-:W-:Y:S01]  /*8c60*/  UIADD3.X UR31, URZ, UR23, URZ, UP1, !UPT ;  /* 0x000000173f1f7290 */ /* 0x000fe20008ffe43f */
[----:B------:R-:W-:Y:S01]  /*8c70*/  R2UR UR19, R18 ;  /* 0x00000000121372ca */ /* 0x000fe200000e0000 */
[----:B------:R-:W-:Y:S01]  /*8c80*/  UIADD3 UR26, UR34, 0x40, URZ ;  /* 0x00000040221a7890 */ /* 0x000fe2000fffe03f */
[----:B------:R-:W-:Y:S01]  /*8c90*/  ISETP.GT.AND P3, PT, R14, 0x1, PT ;  /* 0x000000010e00780c */ /* 0x000fe20003f64270 */
[----:B------:R-:W-:Y:S01]  /*8ca0*/  VIADD R5, R5, 0x1 ;  /* 0x0000000105057836 */ /* 0x000fe20000000000 */
[----:B------:R-:W-:Y:S01]  /*8cb0*/  UMOV UR14, 0x0 ;  /* 0x00000000000e7882 */ /* 0x000fe20000000000 */
[----:B------:R-:W-:Y:S01]  /*8cc0*/  UIADD3 UR32, UR24, 0x100, URZ ;  /* 0x0000010018207890 */ /* 0x000fe2000fffe03f */
[----:B------:R-:W-:Y:S01]  /*8cd0*/  VIADD R13, R13, 0x80 ;  /* 0x000000800d0d7836 */ /* 0x000fe20000000000 */
[----:B------:R-:W-:Y:S01]  /*8ce0*/  UIADD3 UR24, UR24, 0x2100, URZ ;  /* 0x0000210018187890 */ /* 0x000fe2000fffe03f */
[----:B------:R-:W-:Y:S01]  /*8cf0*/  ISETP.NE.AND P1, PT, R5, 0x3, PT ;  /* 0x000000030500780c */ /* 0x000fe20003f25270 */
[----:B------:R-:W-:-:S02]  /*8d00*/  UIADD3 UR16, UR8, 0xc100, URZ ;  /* 0x0000c10008107890 */ /* 0x000fc4000fffe03f */
[----:B------:R-:W-:Y:S01]  /*8d10*/  UIADD3 UR8, UR8, 0x12100, URZ ;  /* 0x0001210008087890 */ /* 0x000fe2000fffe03f */
[----:B------:R-:W-:Y:S01]  /*8d20*/  SEL R7, RZ, 0x1, P1 ;  /* 0x00000001ff077807 */ /* 0x000fe20000800000 */
[----:B------:R-:W-:Y:S01]  /*8d30*/  UMOV UR15, 0x10000000 ;  /* 0x10000000000f7882 */ /* 0x000fe20000000000 */
[----:B------:R-:W-:Y:S01]  /*8d40*/  UMOV UR25, UR33 ;  /* 0x0000002100197c82 */ /* 0x000fe20008000000 */
[----:B------:R-:W-:Y:S01]  /*8d50*/  UMOV UR28, UR36 ;  /* 0x00000024001c7c82 */ /* 0x000fe20008000000 */
[----:B------:R-:W-:Y:S01]  /*8d60*/  UMOV UR27, UR35 ;  /* 0x00000023001b7c82 */ /* 0x000fe20008000000 */
[----:B------:R-:W-:Y:S01]  /*8d70*/  UMOV UR17, UR33 ;  /* 0x0000002100117c82 */ /* 0x000fe20008000000 */
[----:B------:R-:W-:Y:S01]  /*8d80*/  UMOV UR18, UR34 ;  /* 0x0000002200127c82 */ /* 0x000fe20008000000 */
[----:B------:R-:W-:Y:S01]  /*8d90*/  UMOV UR20, UR36 ;  /* 0x0000002400147c82 */ /* 0x000fe20008000000 */
[----:B------:R0:W-:Y:S01]  /*8da0*/  UTMALDG.3D [UR32], [UR6], desc[UR14] ;  /* 0x00000e20060075b4 */ /* 0x0001e20008011000 */
[----:B------:R-:W-:Y:S01]  /*8db0*/  UMOV UR9, UR33 ;  /* 0x0000002100097c82 */ /* 0x000fe20008000000 */
[----:B------:R-:W-:Y:S01]  /*8dc0*/  UMOV UR11, UR19 ;  /* 0x00000013000b7c82 */ /* 0x000fe20008000000 */
[----:B------:R-:W-:Y:S01]  /*8dd0*/  UMOV UR12, UR36 ;  /* 0x00000024000c7c82 */ /* 0x000fe20008000000 */
[----:B------:R-:W-:Y:S01]  /*8de0*/  UMOV UR10, UR26 ;  /* 0x0000001a000a7c82 */ /* 0x000fe20008000000 */
[----:B------:R-:W-:-:S02]  /*8df0*/  LOP3.LUT R4, R4, R7, RZ, 0x3c, !PT ;  /* 0x0000000704047212 */ /* 0x000fc400078e3cff */
[----:B------:R-:W-:Y:S01]  /*8e00*/  SEL R5, R5, RZ, P1 ;  /* 0x000000ff05057207 */ /* 0x000fe20000800000 */
[----:B------:R0:W-:Y:S01]  /*8e10*/  UTMALDG.3D [UR24], [UR6], desc[UR14] ;  /* 0x00000e18060075b4 */ /* 0x0001e20008011000 */
[----:B------:R0:W-:Y:S01]  /*8e20*/  UTMALDG.3D [UR16], [UR30], desc[UR14] ;  /* 0x00000e101e0075b4 */ /* 0x0001e20008011000 */
[----:B------:R0:W-:Y:S02]  /*8e30*/  UTMALDG.3D [UR8], [UR30], desc[UR14] ;  /* 0x00000e081e0075b4 */ /* 0x0001e40008011000 */
[----:B0-----:R-:W-:Y:S05]  /*8e40*/  @P3 BRA `(.L_x_234) ;  /* 0xfffffffc00183947 */ /* 0x001fea000383ffff */
.L_x_230:
[----:B------:R-:W-:Y:S05]  /*8e50*/  BSYNC B1 ;  /* 0x0000000000017941 */ /* 0x000fea0003800000 */
.L_x_229:
[----:B------:R-:W2:Y:S01]  /*8e60*/  LDL.64 R20, [R1] ;  /* 0x0000000001147983 */ /* 0x000ea20000100a00 */
[----:B------:R-:W-:Y:S01]  /*8e70*/  LOP3.LUT P4, RZ, R10, 0xff, RZ, 0xc0, !PT ;  /* 0x000000ff0aff7812 */ /* 0x000fe2000788c0ff */
[----:B------:R-:W-:Y:S01]  /*8e80*/  VIADD R7, R8, UR40 ;  /* 0x0000002808077c36 */ /* 0x000fe20008000000 */
[----:B------:R-:W-:Y:S01]  /*8e90*/  ULDC.64 UR6, c[0x0][0x650] ;  /* 0x0001940000067ab9 */ /* 0x000fe20000000a00 */
[----:B------:R-:W-:Y:S01]  /*8ea0*/  IMAD.U32 R8, RZ, RZ, UR40 ;  /* 0x00000028ff087e24 */ /* 0x000fe2000f8e00ff */
[----:B------:R-:W-:Y:S01]  /*8eb0*/  UISETP.GE.U32.AND UP0, UPT, UR40, 0x3, UPT ;  /* 0x000000032800788c */ /* 0x000fe2000bf06070 */
[----:B------:R-:W-:Y:S01]  /*8ec0*/  BSSY B1, `(.L_x_235) ;  /* 0x000006b000017945 */ /* 0x000fe20003800000 */
[----:B------:R-:W-:Y:S01]  /*8ed0*/  ISETP.GT.U32.AND P1, PT, R7, 0x2, PT ;  /* 0x000000020700780c */ /* 0x000fe20003f24070 */
[----:B------:R-:W-:Y:S01]  /*8ee0*/  IMAD.MOV.U32 R22, RZ, RZ, -0x1 ;  /* 0xffffffffff167424 */ /* 0x000fe200078e00ff */
[----:B------:R-:W-:Y:S01]  /*8ef0*/  PRMT R10, RZ, 0x7610, R10 ;  /* 0x00007610ff0a7816 */ /* 0x000fe2000000000a */
[----:B------:R-:W-:Y:S01]  /*8f00*/  IMAD.MOV.U32 R18, RZ, RZ, -0x1 ;  /* 0xffffffffff127424 */ /* 0x000fe200078e00ff */
[----:B------:R-:W-:Y:S01]  /*8f10*/  ISETP.LT.U32.AND P1, PT, R8, 0x3, P1 ;  /* 0x000000030800780c */ /* 0x000fe20000f21070 */
[----:B------:R-:W-:Y:S01]  /*8f20*/  IMAD.MOV.U32 R19, RZ, RZ, -0x1 ;  /* 0xffffffffff137424 */ /* 0x000fe200078e00ff */
[----:B------:R-:W-:Y:S01]  /*8f30*/  PLOP3.LUT P3, PT, PT, PT, UP0, 0x80, 0x0 ;  /* 0x000000000000781c */ /* 0x000fe20003f6f008 */
[----:B------:R-:W0:Y:S01]  /*8f40*/  @P4 S2R R5, SR_CgaCtaId ;  /* 0x0000000000054919 */ /* 0x000e220000008800 */
[----:B------:R-:W-:-:S04]  /*8f50*/  @P4 MOV R4, 0x400 ;  /* 0x0000040000044802 */ /* 0x000fc80000000f00 */
[----:B0-----:R-:W-:Y:S01]  /*8f60*/  @P4 LEA R6, R5, R4, 0x18 ;  /* 0x0000000405064211 */ /* 0x001fe200078ec0ff */
[----:B------:R-:W-:Y:S01]  /*8f70*/  IMAD.WIDE.U32 R4, R7, -0x55555555, RZ ;  /* 0xaaaaaaab07047825 */ /* 0x000fe200078e00ff */
[----:B------:R-:W-:Y:S02]  /*8f80*/  SEL R4, RZ, 0x1, !P1 ;  /* 0x00000001ff047807 */ /* 0x000fe40004800000 */
[----:B------:R0:W-:Y:S02]  /*8f90*/  @P4 SYNCS.ARRIVE.TRANS64.A1T0 RZ, [R6+URZ+0x68], RZ ;  /* 0x000068ff06ff49a7 */ /* 0x0001e4000810003f */
[----:B------:R-:W-:Y:S02]  /*8fa0*/  LOP3.LUT R3, R3, R4, RZ, 0x3c, !PT ;  /* 0x0000000403037212 */ /* 0x000fe400078e3cff */
[----:B------:R-:W-:Y:S02]  /*8fb0*/  PRMT R4, RZ, 0x7610, R4 ;  /* 0x00007610ff047816 */ /* 0x000fe40000000004 */
[----:B0-----:R-:W-:-:S04]  /*8fc0*/  SHF.R.U32.HI R6, RZ, 0x1, R5 ;  /* 0x00000001ff067819 */ /* 0x001fc80000011605 */
[----:B------:R-:W-:Y:S01]  /*8fd0*/  @P3 LOP3.LUT R3, R3, 0x1, R6, 0x78, !PT ;  /* 0x0000000103033812 */ /* 0x000fe200078e7806 */
[----:B------:R-:W-:Y:S01]  /*8fe0*/  IMAD R8, R6, -0x3, R7 ;  /* 0xfffffffd06087824 */ /* 0x000fe200078e0207 */
[----:B--2---:R-:W-:-:S04]  /*8ff0*/  IADD3 R16, P4, R16, R20, RZ ;  /* 0x0000001410107210 */ /* 0x004fc80007f9e0ff */
[----:B------:R-:W-:Y:S01]  /*9000*/  ISETP.GE.U32.AND P1, PT, R16, UR6, PT ;  /* 0x0000000610007c0c */ /* 0x000fe2000bf26070 */
[----:B------:R-:W-:-:S05]  /*9010*/  IMAD.X R17, R17, 0x1, R0, P4 ;  /* 0x0000000111117824 */ /* 0x000fca00020e0600 */
[----:B------:R-:W-:-:S13]  /*9020*/  ISETP.GE.U32.AND.EX P1, PT, R17, UR7, PT, P1 ;  /* 0x0000000711007c0c */ /* 0x000fda000bf26110 */
[----:B------:R-:W-:Y:S05]  /*9030*/  @P1 BRA `(.L_x_236) ;  /* 0x00000004004c1947 */ /* 0x000fea0003800000 */
[----:B------:R-:W0:Y:S01]  /*9040*/  S2R R12, SR_CTAID.X ;  /* 0x00000000000c7919 */ /* 0x000e220000002500 */
[----:B------:R-:W-:Y:S01]  /*9050*/  ULDC.64 UR6, c[0x0][0x628] ;  /* 0x00018a0000067ab9 */ /* 0x000fe20000000a00 */
[----:B------:R-:W1:Y:S01]  /*9060*/  LDC R13, c[0x0][0x144] ;  /* 0x00005100ff0d7b82 */ /* 0x000e620000000800 */
[----:B------:R-:W-:Y:S01]  /*9070*/  ISETP.NE.U32.AND P1, PT, RZ, UR6, PT ;  /* 0x00000006ff007c0c */ /* 0x000fe2000bf25070 */
[----:B------:R-:W2:Y:S01]  /*9080*/  S2R R11, SR_CTAID.Y ;  /* 0x00000000000b7919 */ /* 0x000ea20000002600 */
[----:B------:R-:W-:Y:S01]  /*9090*/  ULDC UR8, c[0x0][0x150] ;  /* 0x0000540000087ab9 */ /* 0x000fe20000000800 */
[----:B------:R-:W-:Y:S01]  /*90a0*/  ULDC UR9, c[0x0][0x630] ;  /* 0x00018c0000097ab9 */ /* 0x000fe20000000800 */
[----:B------:R-:W-:Y:S01]  /*90b0*/  ISETP.NE.AND.EX P1, PT, RZ, UR7, PT, P1 ;  /* 0x00000007ff007c0c */ /* 0x000fe2000bf25310 */
[----:B------:R-:W-:Y:S01]  /*90c0*/  IMAD.MOV.U32 R4, RZ, RZ, R16 ;  /* 0x000000ffff047224 */ /* 0x000fe200078e0010 */
[----:B0-----:R-:W-:-:S05]  /*90d0*/  I2FP.F32.U32 R5, R12 ;  /* 0x0000000c00057245 */ /* 0x001fca0000201000 */
[----:B------:R-:W-:Y:S01]  /*90e0*/  FMUL R14, R5, UR8 ;  /* 0x00000008050e7c20 */ /* 0x000fe20008400000 */
[----:B------:R-:W-:-:S05]  /*90f0*/  IMAD.MOV.U32 R5, RZ, RZ, R17 ;  /* 0x000000ffff057224 */ /* 0x000fca00078e0011 */
[----:B--2---:R-:W-:Y:S05]  /*9100*/  @!P1 BRA `(.L_x_237) ;  /* 0x0000000000289947 */ /* 0x004fea0003800000 */
[----:B------:R-:W-:Y:S02]  /*9110*/  ULDC UR8, c[0x0][0x634] ;  /* 0x00018d0000087ab9 */ /* 0x000fe40000000800 */
[----:B------:R-:W-:-:S05]  /*9120*/  IADD3 R5, P1, R16, UR8, RZ ;  /* 0x0000000810057c10 */ /* 0x000fca000ff3e0ff */
[----:B------:R-:W-:-:S04]  /*9130*/  IMAD.X R15, RZ, RZ, R17, P1 ;  /* 0x000000ffff0f7224 */ /* 0x000fc800008e0611 */
[----:B------:R-:W-:-:S04]  /*9140*/  IMAD.WIDE.U32 R6, R15, UR6, RZ ;  /* 0x000000060f067c25 */ /* 0x000fc8000f8e00ff */
[----:B------:R-:W-:-:S04]  /*9150*/  IMAD.WIDE.U32 R6, P1, R5, UR7, R6 ;  /* 0x0000000705067c25 */ /* 0x000fc8000f820006 */
[----:B------:R-:W-:-:S04]  /*9160*/  IMAD.WIDE.U32 R4, R5, UR6, RZ ;  /* 0x0000000605047c25 */ /* 0x000fc8000f8e00ff */
[----:B------:R-:W-:Y:S01]  /*9170*/  IMAD.MOV.U32 R4, RZ, RZ, R7 ;  /* 0x000000ffff047224 */ /* 0x000fe200078e0007 */
[----:B------:R-:W-:Y:S01]  /*9180*/  IADD3 RZ, P3, R5, R6, RZ ;  /* 0x0000000605ff7210 */ /* 0x000fe20007f7e0ff */
[----:B------:R-:W-:-:S04]  /*9190*/  IMAD.X R5, RZ, RZ, RZ, P1 ;  /* 0x000000ffff057224 */ /* 0x000fc800008e06ff */
[----:B------:R-:W-:-:S08]  /*91a0*/  IMAD.WIDE.U32.X R4, R15, UR7, R4, P3 ;  /* 0x000000070f047c25 */ /* 0x000fd000098e0404 */
.L_x_237:
[--C-:B------:R-:W-:Y:S01]  /*91b0*/  SHF.R.U64 R19, R4, UR9, R5.reuse ;  /* 0x0000000904137c19 */ /* 0x100fe20008001205 */
[----:B------:R-:W0:Y:S01]  /*91c0*/  F2I.U32.TRUNC.NTZ R14, R14 ;  /* 0x0000000e000e7305 */ /* 0x000e22000020f000 */
[----:B------:R-:W-:Y:S01]  /*91d0*/  SHF.R.U32.HI R4, RZ, UR9, R5 ;  /* 0x00000009ff047c19 */ /* 0x000fe20008011605 */
[----:B------:R-:W-:Y:S01]  /*91e0*/  ULDC.64 UR6, c[0x0][0x620] ;  /* 0x0001880000067ab9 */ /* 0x000fe20000000a00 */
[----:B------:R-:W-:Y:S01]  /*91f0*/  IADD3 R7, P1, RZ, -R19, RZ ;  /* 0x80000013ff077210 */ /* 0x000fe20007f3e0ff */
[----:B------:R-:W-:Y:S01]  /*9200*/  ULDC.64 UR8, c[0x0][0x640] ;  /* 0x0001900000087ab9 */ /* 0x000fe20000000a00 */
[----:B------:R-:W2:Y:S03]  /*9210*/  LDC R18, c[0x0][0x148] ;  /* 0x00005200ff127b82 */ /* 0x000ea60000000800 */
[----:B------:R-:W-:Y:S01]  /*9220*/  IMAD.X R4, RZ, RZ, ~R4, P1 ;  /* 0x000000ffff047224 */ /* 0x000fe200008e0e04 */
[----:B------:R-:W-:-:S03]  /*9230*/  ISETP.NE.U32.AND P1, PT, RZ, UR8, PT ;  /* 0x00000008ff007c0c */ /* 0x000fc6000bf25070 */
[----:B------:R-:W-:Y:S01]  /*9240*/  IMAD R6, R4, UR6, RZ ;  /* 0x0000000604067c24 */ /* 0x000fe2000f8e02ff */
[----:B------:R-:W-:Y:S01]  /*9250*/  ISETP.NE.AND.EX P1, PT, RZ, UR9, PT, P1 ;  /* 0x00000009ff007c0c */ /* 0x000fe2000bf25310 */
[----:B------:R-:W-:Y:S01]  /*9260*/  IMAD.WIDE.U32 R4, R7, UR6, R16 ;  /* 0x0000000607047c25 */ /* 0x000fe2000f8e0010 */
[----:B------:R-:W-:-:S03]  /*9270*/  ULDC UR6, c[0x0][0x618] ;  /* 0x0001860000067ab9 */ /* 0x000fc60000000800 */
[----:B------:R-:W-:Y:S01]  /*9280*/  IMAD R7, R7, UR7, R6 ;  /* 0x0000000707077c24 */ /* 0x000fe2000f8e0206 */
[----:B------:R-:W-:Y:S01]  /*9290*/  ULDC UR7, c[0x0][0x154] ;  /* 0x0000550000077ab9 */ /* 0x000fe20000000800 */
[----:B0-----:R-:W-:Y:S02]  /*92a0*/  IMAD.MOV R6, RZ, RZ, -R14 ;  /* 0x000000ffff067224 */ /* 0x001fe400078e0a0e */
[----:B------:R-:W-:Y:S02]  /*92b0*/  IMAD.IADD R5, R5, 0x1, R7 ;  /* 0x0000000105057824 */ /* 0x000fe400078e0207 */
[----:B-1----:R-:W-:Y:S01]  /*92c0*/  IMAD R12, R13, R6, R12 ;  /* 0x000000060d0c7224 */ /* 0x002fe200078e020c */
[----:B------:R-:W-:Y:S02]  /*92d0*/  I2FP.F32.U32 R6, R11 ;  /* 0x0000000b00067245 */ /* 0x000fe40000201000 */
[--C-:B------:R-:W-:Y:S02]  /*92e0*/  SHF.R.U64 R13, R4, UR6, R5.reuse ;  /* 0x00000006040d7c19 */ /* 0x100fe40008001205 */
[----:B------:R-:W-:Y:S01]  /*92f0*/  SHF.R.U32.HI R4, RZ, UR6, R5 ;  /* 0x00000006ff047c19 */ /* 0x000fe20008011605 */
[----:B------:R-:W-:Y:S01]  /*9300*/  FMUL R6, R6, UR7 ;  /* 0x0000000706067c20 */ /* 0x000fe20008400000 */
[----:B------:R-:W-:-:S02]  /*9310*/  ULDC UR6, c[0x0][0x608] ;  /* 0x0001820000067ab9 */ /* 0x000fc40000000800 */
[--C-:B------:R-:W-:Y:S01]  /*9320*/  SHF.R.U64 R15, R13, UR6, R4.reuse ;  /* 0x000000060d0f7c19 */ /* 0x100fe20008001204 */
[----:B------:R0:W1:Y:S01]  /*9330*/  F2I.U32.TRUNC.NTZ R20, R6 ;  /* 0x0000000600147305 */ /* 0x000062000020f000 */
[----:B------:R-:W-:Y:S01]  /*9340*/  SHF.R.U32.HI R4, RZ, UR6, R4 ;  /* 0x00000006ff047c19 */ /* 0x000fe20008011604 */
[----:B------:R-:W-:-:S03]  /*9350*/  ULDC UR6, c[0x0][0x658] ;  /* 0x0001960000067ab9 */ /* 0x000fc60000000800 */
[--C-:B------:R-:W-:Y:S02]  /*9360*/  SHF.R.U64 R14, R15, UR6, R4.reuse ;  /* 0x000000060f0e7c19 */ /* 0x100fe40008001204 */
[----:B------:R-:W-:-:S03]  /*9370*/  SHF.R.U32.HI R21, RZ, UR6, R4 ;  /* 0x00000006ff157c19 */ /* 0x000fc60008011604 */
[----:B------:R-:W-:Y:S02]  /*9380*/  IMAD.MOV.U32 R4, RZ, RZ, R14 ;  /* 0x000000ffff047224 */ /* 0x000fe400078e000e */
[----:B------:R-:W-:Y:S01]  /*9390*/  IMAD.MOV.U32 R5, RZ, RZ, R21 ;  /* 0x000000ffff057224 */ /* 0x000fe200078e0015 */
[----:B0-----:R-:W-:Y:S06]  /*93a0*/  @!P1 BRA `(.L_x_238) ;  /* 0x0000000000289947 */ /* 0x001fec0003800000 */
        /* <DEDUP_REMOVED lines=10> */
.L_x_238:
[----:B------:R-:W-:Y:S01]  /*9450*/  ISETP.NE.AND P1, PT, R2, 0x1, PT ;  /* 0x000000010200780c */ /* 0x000fe20003f25270 */
[----:B------:R-:W-:Y:S01]  /*9460*/  ULDC UR6, c[0x0][0x648] ;  /* 0x0001920000067ab9 */ /* 0x000fe20000000800 */
[----:B------:R-:W-:Y:S01]  /*9470*/  LOP3.LUT R15, R15, UR5, RZ, 0xc0, !PT ;  /* 0x000000050f0f7c12 */ /* 0x000fe2000f8ec0ff */
[----:B-1----:R-:W-:Y:S01]  /*9480*/  IMAD.MOV R20, RZ, RZ, -R20 ;  /* 0x000000ffff147224 */ /* 0x002fe200078e0a14 */
[----:B------:R-:W-:Y:S01]  /*9490*/  SHF.R.U64 R4, R4, UR6, R5 ;  /* 0x0000000604047c19 */ /* 0x000fe20008001205 */
[----:B------:R-:W-:Y:S01]  /*94a0*/  ULDC UR6, c[0x0][0x638] ;  /* 0x00018e0000067ab9 */ /* 0x000fe20000000800 */
[----:B------:R-:W-:Y:S01]  /*94b0*/  LOP3.LUT R13, R13, UR4, RZ, 0xc0, !PT ;  /* 0x000000040d0d7c12 */ /* 0x000fe2000f8ec0ff */
[----:B------:R-:W-:Y:S02]  /*94c0*/  ULDC UR7, c[0x0][0x610] ;  /* 0x0001840000077ab9 */ /* 0x000fe40000000800 */
[----:B------:R-:W-:Y:S02]  /*94d0*/  IMAD.MOV R5, RZ, RZ, -R4 ;  /* 0x000000ffff057224 */ /* 0x000fe400078e0a04 */
[----:B------:R-:W-:-:S02]  /*94e0*/  IMAD R15, R4, UR13, R15 ;  /* 0x0000000d040f7c24 */ /* 0x000fc4000f8e020f */
[----:B--2---:R-:W-:Y:S02]  /*94f0*/  @P1 IMAD R12, R18, R20, R11 ;  /* 0x00000014120c1224 */ /* 0x004fe400078e020b */
[----:B------:R-:W-:Y:S01]  /*9500*/  IMAD R14, R5, UR6, R14 ;  /* 0x00000006050e7c24 */ /* 0x000fe2000f8e020e */
[----:B------:R-:W-:Y:S01]  /*9510*/  ULDC UR6, c[0x0][0x600] ;  /* 0x0001800000067ab9 */ /* 0x000fe20000000800 */
[----:B------:R-:W-:Y:S02]  /*9520*/  IMAD R12, R15, UR7, R12 ;  /* 0x000000070f0c7c24 */ /* 0x000fe4000f8e020c */
[----:B------:R-:W-:Y:S02]  /*9530*/  IMAD R5, R14, UR6, R13 ;  /* 0x000000060e057c24 */ /* 0x000fe4000f8e020d */
[----:B------:R-:W-:-:S03]  /*9540*/  IMAD.MOV.U32 R4, RZ, RZ, 0x1 ;  /* 0x00000001ff047424 */ /* 0x000fc600078e00ff */
[----:B------:R-:W-:Y:S02]  /*9550*/  SEL R18, R5, R12, !P1 ;  /* 0x0000000c05127207 */ /* 0x000fe40004800000 */
[----:B------:R-:W-:-:S07]  /*9560*/  SEL R22, R12, R5, !P1 ;  /* 0x000000050c167207 */ /* 0x000fce0004800000 */
.L_x_236:
[----:B------:R-:W-:Y:S05]  /*9570*/  BSYNC B1 ;  /* 0x0000000000017941 */ /* 0x000fea0003800000 */
.L_x_235:
[----:B------:R-:W-:-:S13]  /*9580*/  LOP3.LUT P1, RZ, R4, 0xff, RZ, 0xc0, !PT ;  /* 0x000000ff04ff7812 */ /* 0x000fda000782c0ff */
[----:B------:R-:W-:Y:S05]  /*9590*/  @P1 BRA `(.L_x_239) ;  /* 0xfffffff400101947 */ /* 0x000fea000383ffff */
[----:B------:R-:W-:Y:S05]  /*95a0*/  BSYNC B0 ;  /* 0x0000000000007941 */ /* 0x000fea0003800000 */
.L_x_227:
[----:B------:R-:W-:-:S03]  /*95b0*/  UMOV UR6, 0xffffffff ;  /* 0xffffffff00067882 */ /* 0x000fc60000000000 */
[----:B------:R-:W-:Y:S05]  /*95c0*/  BRA.DIV UR6, `(.L_x_240) ;  /* 0x0000000606247947 */ /* 0x000fea000b800000 */
[----:B------:R-:W-:-:S13]  /*95d0*/  ELECT P6, URZ, PT ;  /* 0x00000000003f782f */ /* 0x000fda00038c0000 */
.L_x_255:
[----:B------:R-:W-:Y:S04]  /*95e0*/  BSSY B0, `(.L_x_241) ;  /* 0x0000022000007945 */ /* 0x000fe80003800000 */
[----:B------:R-:W-:Y:S05]  /*95f0*/  @!P6 BRA `(.L_x_242) ;  /* 0x000000000080e947 */ /* 0x000fea0003800000 */
[----:B------:R-:W-:-:S04]  /*9600*/  LOP3.LUT R23, R23, 0x2, RZ, 0xfc, !PT ;  /* 0x0000000217177812 */ /* 0x000fc800078efcff */
[----:B------:R-:W-:-:S13]  /*9610*/  ISETP.NE.AND P0, PT, R23, 0x3, PT ;  /* 0x000000031700780c */ /* 0x000fda0003f05270 */
[----:B------:R-:W-:Y:S05]  /*9620*/  @!P0 BRA `(.L_x_243) ;  /* 0x0000000000048947 */ /* 0x000fea0003800000 */
[----:B------:R-:W-:Y:S01]  /*9630*/  BPT.TRAP 0x1 ;  /* 0x000000040000795c */ /* 0x000fe20000300000 */
.L_x_243:
[----:B------:R-:W0:Y:S01]  /*9640*/  S2R R5, SR_CgaCtaId ;  /* 0x0000000000057919 */ /* 0x000e220000008800 */
[----:B------:R-:W-:Y:S02]  /*9650*/  MOV R0, 0x400 ;  /* 0x0000040000007802 */ /* 0x000fe40000000f00 */
[----:B------:R-:W-:Y:S02]  /*9660*/  SHF.L.U32 R2, R3, 0x1f, RZ ;  /* 0x0000001f03027819 */ /* 0x000fe400000006ff */
[----:B0-----:R-:W-:-:S05]  /*9670*/  LEA R5, R5, R0, 0x18 ;  /* 0x0000000005057211 */ /* 0x001fca00078ec0ff */
[----:B------:R-:W-:-:S04]  /*9680*/  VIADD R5, R5, 0x18 ;  /* 0x0000001805057836 */ /* 0x000fc80000000000 */
[C---:B------:R-:W-:Y:S02]  /*9690*/  IMAD R7, R8.reuse, 0x8, R5 ;  /* 0x0000000808077824 */ /* 0x040fe400078e0205 */
[----:B------:R-:W-:Y:S02]  /*96a0*/  VIADD R8, R8, 0x1 ;  /* 0x0000000108087836 */ /* 0x000fe40000000000 */
[----:B------:R-:W0:Y:S03]  /*96b0*/  SYNCS.PHASECHK.TRANS64.TRYWAIT P0, [R7+URZ], R2 ;  /* 0x00000002070075a7 */ /* 0x000e26000800017f */
[----:B------:R-:W-:-:S04]  /*96c0*/  ISETP.NE.AND P1, PT, R8, 0x3, PT ;  /* 0x000000030800780c */ /* 0x000fc80003f25270 */
[----:B------:R-:W-:Y:S02]  /*96d0*/  SEL R0, RZ, 0x1, P1 ;  /* 0x00000001ff007807 */ /* 0x000fe40000800000 */
[----:B------:R-:W-:Y:S02]  /*96e0*/  SEL R8, R8, RZ, P1 ;  /* 0x000000ff08087207 */ /* 0x000fe40000800000 */
[----:B------:R-:W-:-:S03]  /*96f0*/  LOP3.LUT R9, R3, R0, RZ, 0x3c, !PT ;  /* 0x0000000003097212 */ /* 0x000fc600078e3cff */
[----:B------:R-:W-:Y:S01]  /*9700*/  IMAD R4, R8, 0x8, R5 ;  /* 0x0000000808047824 */ /* 0x000fe200078e0205 */
[----:B------:R-:W-:Y:S01]  /*9710*/  SHF.L.U32 R3, R9, 0x1f, RZ ;  /* 0x0000001f09037819 */ /* 0x000fe200000006ff */
[----:B0-----:R-:W-:Y:S06]  /*9720*/  @!P0 BRA `(.L_x_244) ;  /* 0x0000000000ec8947 */ /* 0x001fec0003800000 */
.L_x_256:
[----:B------:R-:W1:Y:S01]  /*9730*/  SYNCS.PHASECHK.TRANS64.TRYWAIT P0, [R4+URZ], R3 ;  /* 0x00000003040075a7 */ /* 0x000e62000800017f */
[----:B------:R-:W-:-:S05]  /*9740*/  VIADD R0, R8, 0x1 ;  /* 0x0000000108007836 */ /* 0x000fca0000000000 */
[----:B------:R-:W-:-:S04]  /*9750*/  ISETP.NE.AND P1, PT, R0, 0x3, PT ;  /* 0x000000030000780c */ /* 0x000fc80003f25270 */
[----:B0-----:R-:W-:Y:S02]  /*9760*/  SEL R2, RZ, 0x1, P1 ;  /* 0x00000001ff027807 */ /* 0x001fe40000800000 */
[----:B------:R-:W-:Y:S02]  /*9770*/  SEL R0, R0, RZ, P1 ;  /* 0x000000ff00007207 */ /* 0x000fe40000800000 */
[----:B------:R-:W-:Y:S01]  /*9780*/  LOP3.LUT R2, R9, R2, RZ, 0x3c, !PT ;  /* 0x0000000209027212 */ /* 0x000fe200078e3cff */
[----:B-1----:R-:W-:Y:S06]  /*9790*/  @!P0 BRA `(.L_x_245) ;  /* 0x0000000000e48947 */ /* 0x002fec0003800000 */
.L_x_257:
[----:B------:R-:W-:Y:S01]  /*97a0*/  IMAD R5, R0, 0x8, R5 ;  /* 0x0000000800057824 */ /* 0x000fe200078e0205 */
[----:B------:R-:W-:-:S07]  /*97b0*/  SHF.L.U32 R0, R2, 0x1f, RZ ;  /* 0x0000001f02007819 */ /* 0x000fce00000006ff */
.L_x_246:
[----:B-1----:R1:W2:Y:S02]  /*97c0*/  SYNCS.PHASECHK.TRANS64.TRYWAIT P0, [R5+URZ], R0 ;  /* 0x00000000050075a7 */ /* 0x0022a4000800017f */
[----:B--2---:R-:W-:Y:S05]  /*97d0*/  @!P0 NANOSLEEP.SYNCS 0x989680 ;  /* 0x009896800000895d */ /* 0x004fea0003900000 */
[----:B------:R-:W2:Y:S02]  /*97e0*/  @!P0 SYNCS.PHASECHK.TRANS64 P0, [R5+URZ], R0 ;  /* 0x00000000050085a7 */ /* 0x000ea4000800007f */
[----:B--2---:R-:W-:Y:S05]  /*97f0*/  @!P0 BRA `(.L_x_246) ;  /* 0xfffffffc00f08947 */ /* 0x004fea000383ffff */
.L_x_242:
[----:B------:R-:W-:Y:S05]  /*9800*/  BSYNC B0 ;  /* 0x0000000000007941 */ /* 0x000fea0003800000 */
.L_x_241:
[----:B------:R-:W-:Y:S05]  /*9810*/  EXIT ;  /* 0x000000000000794d */ /* 0x000fea0003800000 */
.L_x_15:
[----:B-1----:R-:W-:-:S04]  /*9820*/  IMAD.U32 R3, RZ, RZ, UR43 ;  /* 0x0000002bff037e24 */ /* 0x002fc8000f8e00ff */
[----:B------:R1:W2:Y:S03]  /*9830*/  SYNCS.PHASECHK.TRANS64.TRYWAIT P0, [R3+URZ+-0x8], R0 ;  /* 0xfffff800030075a7 */ /* 0x0002a6000800017f */
[----:B--2---:R-:W-:Y:S05]  /*9840*/  @!P0 NANOSLEEP.SYNCS 0x989680 ;  /* 0x009896800000895d */ /* 0x004fea0003900000 */
[----:B------:R-:W2:Y:S02]  /*9850*/  @!P0 SYNCS.PHASECHK.TRANS64 P0, [R3+URZ+-0x8], R0 ;  /* 0xfffff800030085a7 */ /* 0x000ea4000800007f */
[----:B--2---:R-:W-:Y:S05]  /*9860*/  @!P0 BRA `(.L_x_15) ;  /* 0xfffffffc00ec8947 */ /* 0x004fea000383ffff */
[----:B------:R-:W-:Y:S05]  /*9870*/  BRA `(.L_x_247) ;  /* 0xffffff7c00247947 */ /* 0x000fea000383ffff */
.L_x_20:
[----:B--2---:R2:W3:Y:S02]  /*9880*/  SYNCS.PHASECHK.TRANS64.TRYWAIT P1, [R3+URZ], R0 ;  /* 0x00000000030075a7 */ /* 0x0044e4000802017f */
[----:B---3--:R-:W-:Y:S05]  /*9890*/  @!P1 NANOSLEEP.SYNCS 0x989680 ;  /* 0x009896800000995d */ /* 0x008fea0003900000 */
[----:B------:R-:W3:Y:S02]  /*98a0*/  @!P1 SYNCS.PHASECHK.TRANS64 P1, [R3+URZ], R0 ;  /* 0x00000000030095a7 */ /* 0x000ee4000802007f */
[----:B---3--:R-:W-:Y:S05]  /*98b0*/  @!P1 BRA `(.L_x_20) ;  /* 0xfffffffc00f09947 */ /* 0x008fea000383ffff */
[----:B------:R-:W-:Y:S05]  /*98c0*/  BRA `(.L_x_19) ;  /* 0xffffff7c00987947 */ /* 0x000fea000383ffff */
.L_x_25:
[----:B--2---:R-:W-:-:S04]  /*98d0*/  IMAD.U32 R4, RZ, RZ, UR8 ;  /* 0x00000008ff047e24 */ /* 0x004fc8000f8e00ff */
[----:B------:R2:W3:Y:S03]  /*98e0*/  SYNCS.PHASECHK.TRANS64.TRYWAIT P1, [R4+URZ], R3 ;  /* 0x00000003040075a7 */ /* 0x0004e6000802017f */
[----:B---3--:R-:W-:Y:S05]  /*98f0*/  @!P1 NANOSLEEP.SYNCS 0x989680 ;  /* 0x009896800000995d */ /* 0x008fea0003900000 */
[----:B------:R-:W3:Y:S02]  /*9900*/  @!P1 SYNCS.PHASECHK.TRANS64 P1, [R4+URZ], R3 ;  /* 0x00000003040095a7 */ /* 0x000ee4000802007f */
[----:B---3--:R-:W-:Y:S05]  /*9910*/  @!P1 BRA `(.L_x_25) ;  /* 0xfffffffc00ec9947 */ /* 0x008fea000383ffff */
[----:B------:R-:W-:Y:S05]  /*9920*/  BRA `(.L_x_24) ;  /* 0xffffff8000d87947 */ /* 0x000fea000383ffff */
.L_x_31:
[----:B-1----:R-:W-:-:S04]  /*9930*/  IMAD.U32 R3, RZ, RZ, UR43 ;  /* 0x0000002bff037e24 */ /* 0x002fc8000f8e00ff */
[----:B------:R1:W2:Y:S03]  /*9940*/  SYNCS.PHASECHK.TRANS64.TRYWAIT P0, [R3+URZ+0x8], R0 ;  /* 0x00000800030075a7 */ /* 0x0002a6000800017f */
[----:B--2---:R-:W-:Y:S05]  /*9950*/  @!P0 NANOSLEEP.SYNCS 0x989680 ;  /* 0x009896800000895d */ /* 0x004fea0003900000 */
[----:B------:R-:W2:Y:S02]  /*9960*/  @!P0 SYNCS.PHASECHK.TRANS64 P0, [R3+URZ+0x8], R0 ;  /* 0x00000800030085a7 */ /* 0x000ea4000800007f */
[----:B--2---:R-:W-:Y:S05]  /*9970*/  @!P0 BRA `(.L_x_31) ;  /* 0xfffffffc00ec8947 */ /* 0x004fea000383ffff */
[----:B------:R-:W-:Y:S05]  /*9980*/  BRA `(.L_x_248) ;  /* 0xffffff8800787947 */ /* 0x000fea000383ffff */
.L_x_228:
[----:B------:R-:W-:Y:S01]  /*9990*/  BSSY B1, `(.L_x_249) ;  /* 0x0000006000017945 */ /* 0x000fe20003800000 */
[----:B------:R-:W-:-:S07]  /*99a0*/  IMAD.MOV.U32 R15, RZ, RZ, -0x1 ;  /* 0xffffffffff0f7424 */ /* 0x000fce00078e00ff */
[----:B-----5:R-:W-:Y:S05]  /*99b0*/  WARPSYNC.COLLECTIVE R15, `(.L_x_250) ;  /* 0x000000000f0c7348 */ /* 0x020fea0003c00000 */
[----:B------:R-:W-:Y:S02]  /*99c0*/  ELECT P6, UR62, PT ;  /* 0x00000000003e782f */ /* 0x000fe400038c0000 */
[----:B------:R-:W-:Y:S01]  /*99d0*/  MOV R14, UR62 ;  /* 0x0000003e000e7c02 */ /* 0x000fe20008000f00 */
[----:B-----5:R-:W-:Y:S10]  /*99e0*/  ENDCOLLECTIVE ;  /* 0x000000000000791b */ /* 0x020ff40003800000 */
.L_x_250:
[----:B------:R-:W-:Y:S05]  /*99f0*/  BSYNC B1 ;  /* 0x0000000000017941 */ /* 0x000fea0003800000 */
.L_x_249:
[----:B------:R-:W-:Y:S05]  /*9a00*/  BRA `(.L_x_251) ;  /* 0xfffffff000007947 */ /* 0x000fea000383ffff */
.L_x_231:
[----:B-1----:R1:W2:Y:S02]  /*9a10*/  SYNCS.PHASECHK.TRANS64.TRYWAIT P1, [R11+URZ+0x18], R6 ;  /* 0x000018060b0075a7 */ /* 0x0022a4000802017f */
[----:B--2---:R-:W-:Y:S05]  /*9a20*/  @!P1 NANOSLEEP.SYNCS 0x989680 ;  /* 0x009896800000995d */ /* 0x004fea0003900000 */
[----:B------:R-:W2:Y:S02]  /*9a30*/  @!P1 SYNCS.PHASECHK.TRANS64 P1, [R11+URZ+0x18], R6 ;  /* 0x000018060b0095a7 */ /* 0x000ea4000802007f */
[----:B--2---:R-:W-:Y:S05]  /*9a40*/  @!P1 BRA `(.L_x_231) ;  /* 0xfffffffc00f09947 */ /* 0x004fea000383ffff */
[----:B------:R-:W-:Y:S05]  /*9a50*/  BRA `(.L_x_252) ;  /* 0xfffffff000347947 */ /* 0x000fea000383ffff */
.L_x_240:
[----:B------:R-:W-:Y:S01]  /*9a60*/  BSSY B0, `(.L_x_253) ;  /* 0x0000006000007945 */ /* 0x000fe20003800000 */
[----:B------:R-:W-:-:S07]  /*9a70*/  IMAD.MOV.U32 R15, RZ, RZ, -0x1 ;  /* 0xffffffffff0f7424 */ /* 0x000fce00078e00ff */
[----:B-----5:R-:W-:Y:S05]  /*9a80*/  WARPSYNC.COLLECTIVE R15, `(.L_x_254) ;  /* 0x000000000f0c7348 */ /* 0x020fea0003c00000 */
[----:B------:R-:W-:Y:S02]  /*9a90*/  ELECT P6, UR62, PT ;  /* 0x00000000003e782f */ /* 0x000fe400038c0000 */
[----:B------:R-:W-:Y:S01]  /*9aa0*/  MOV R14, UR62 ;  /* 0x0000003e000e7c02 */ /* 0x000fe20008000f00 */
[----:B-----5:R-:W-:Y:S10]  /*9ab0*/  ENDCOLLECTIVE ;  /* 0x000000000000791b */ /* 0x020ff40003800000 */
.L_x_254:
[----:B------:R-:W-:Y:S05]  /*9ac0*/  BSYNC B0 ;  /* 0x0000000000007941 */ /* 0x000fea0003800000 */
.L_x_253:
[----:B------:R-:W-:Y:S05]  /*9ad0*/  BRA `(.L_x_255) ;  /* 0xfffffff800c07947 */ /* 0x000fea000383ffff */
.L_x_244:
[----:B0-----:R0:W1:Y:S02]  /*9ae0*/  SYNCS.PHASECHK.TRANS64.TRYWAIT P0, [R7+URZ], R2 ;  /* 0x00000002070075a7 */ /* 0x001064000800017f */
[----:B-1----:R-:W-:Y:S05]  /*9af0*/  @!P0 NANOSLEEP.SYNCS 0x989680 ;  /* 0x009896800000895d */ /* 0x002fea0003900000 */
[----:B------:R-:W1:Y:S02]  /*9b00*/  @!P0 SYNCS.PHASECHK.TRANS64 P0, [R7+URZ], R2 ;  /* 0x00000002070085a7 */ /* 0x000e64000800007f */
[----:B-1----:R-:W-:Y:S05]  /*9b10*/  @!P0 BRA `(.L_x_244) ;  /* 0xfffffffc00f08947 */ /* 0x002fea000383ffff */
[----:B------:R-:W-:Y:S05]  /*9b20*/  BRA `(.L_x_256) ;  /* 0xfffffffc00007947 */ /* 0x000fea000383ffff */
.L_x_245:
[----:B0-----:R0:W1:Y:S02]  /*9b30*/  SYNCS.PHASECHK.TRANS64.TRYWAIT P0, [R4+URZ], R3 ;  /* 0x00000003040075a7 */ /* 0x001064000800017f */
[----:B-1----:R-:W-:Y:S05]  /*9b40*/  @!P0 NANOSLEEP.SYNCS 0x989680 ;  /* 0x009896800000895d */ /* 0x002fea0003900000 */
[----:B------:R-:W1:Y:S02]  /*9b50*/  @!P0 SYNCS.PHASECHK.TRANS64 P0, [R4+URZ], R3 ;  /* 0x00000003040085a7 */ /* 0x000e64000800007f */
[----:B-1----:R-:W-:Y:S05]  /*9b60*/  @!P0 BRA `(.L_x_245) ;  /* 0xfffffffc00f08947 */ /* 0x002fea000383ffff */
[----:B------:R-:W-:Y:S05]  /*9b70*/  BRA `(.L_x_257) ;  /* 0xfffffffc00087947 */ /* 0x000fea000383ffff */
.L_x_258:
[----:B------:R-:W-:-:S00]  /*9b80*/  BRA `(.L_x_258) ;  /* 0xfffffffc00fc7947 */ /* 0x000fc0000383ffff */
[----:B------:R-:W-:-:S00]  /*9b90*/  NOP ;  /* 0x0000000000007918 */ /* 0x000fc00000000000 */
        /* <DEDUP_REMOVED lines=14> */
.L_x_259:


//--------------------- .nv.global.init           --------------------------
	.section	.nv.global.init,"aw",@progbits
.nv.global.init:
	.type		$str$22,@object
	.size		$str$22,($str$23 - $str$22)
$str$22:
        /*0000*/ 	.byte	0x6b, 0x5f, 0x74, 0x69, 0x6c, 0x65, 0x5f, 0x63, 0x6f, 0x75, 0x6e, 0x74, 0x20, 0x3e, 0x3d, 0x20
        /*0010*/ 	.byte	0x31, 0x00
	.type		$str$23,@object
	.size		$str$23,(__unnamed_1 - $str$23)
$str$23:
        /*0012*/ 	.byte	0x2f, 0x74, 0x6d, 0x70, 0x2f, 0x63, 0x75, 0x74, 0x6c, 0x61, 0x73, 0x73, 0x5f, 0x73, 0x77, 0x65
        /*0022*/ 	.byte	0x65, 0x70, 0x5f, 0x73, 0x72, 0x63, 0x2f, 0x69, 0x6e, 0x63, 0x6c, 0x75, 0x64, 0x65, 0x2f, 0x63
        /*0032*/ 	.byte	0x75, 0x74, 0x6c, 0x61, 0x73, 0x73, 0x2f, 0x67, 0x65, 0x6d, 0x6d, 0x2f, 0x63, 0x6f, 0x6c, 0x6c
        /*0042*/ 	.byte	0x65, 0x63, 0x74, 0x69, 0x76, 0x65, 0x2f, 0x73, 0x6d, 0x39, 0x30, 0x5f, 0x6d, 0x6d, 0x61, 0x5f
        /*0052*/ 	.byte	0x74, 0x6d, 0x61, 0x5f, 0x67, 0x6d, 0x6d, 0x61, 0x5f, 0x73, 0x73, 0x5f, 0x77, 0x61, 0x72, 0x70
        /*0062*/ 	.byte	0x73, 0x70, 0x65, 0x63, 0x69, 0x61, 0x6c, 0x69, 0x7a, 0x65, 0x64, 0x2e, 0x68, 0x70, 0x70, 0x00
	.type		__unnamed_1,@object
	.size		__unnamed_1,(.L_0 - __unnamed_1)
__unnamed_1:
        /*0072*/ 	.byte	0x76, 0x6f, 0x69, 0x64, 0x20, 0x63, 0x75, 0x74, 0x6c, 0x61, 0x73, 0x73, 0x3a, 0x3a, 0x67, 0x65
        /* <DEDUP_REMOVED lines=179> */
        /*0bb2*/ 	.byte	0x65, 0x6e, 0x74, 0x69, 0x74, 0x79, 0x5d, 0x00
.L_0:


//--------------------- .nv.shared._ZN7cutlass13device_kernelINS_4gemm6kernel13GemmUniversalIN4cute5tupleIJiiiiEEENS1_10collective13CollectiveMmaINS1_34MainloopSm90TmaGmmaWarpSpecializedILi3ENS5_IJNS4_1CILi1EEESB_SB_EEENS1_32KernelTmaWarpSpecializedPingpongEEENS5_IJNSA_ILi64EEENSA_ILi192EEENSA_ILi128EEEEEENS_6half_tENS5_IJlSB_lEEESJ_SK_NS4_8TiledMMAINS4_8MMA_AtomIJNS4_4SM904GMMA26MMA_64x192x16_F32F16F16_SSILNSO_5MajorE0ELSQ_0ELNSO_7ScaleInE1ELSR_1EEEEEENS4_6LayoutISC_NS5_IJNSA_ILi0EEESV_SV_EEEEENS5_IJNS4_10UnderscoreESY_SY_EEEEENS4_13SM90_TMA_LOADENS4_14ComposedLayoutINS4_7SwizzleILi3ELi4ELi3EEENS4_18smem_ptr_flag_bitsILi16EEENSU_INS5_IJNSA_ILi8EEESF_EEENS5_IJSF_SB_EEEEEEEvNS4_8identityES11_S1B_vS1C_EENS_8epilogue10collective6detail29Sm90TmaWarpSpecializedAdapterINS1F_15DefaultEpilogueISJ_SK_SK_NS1E_6thread17LinearCombinationISJ_Li1EffLNS1J_9ScaleType4KindE0ELNS_15FloatRoundStyleE2ESJ_EENS1_15EpilogueDefaultEEEEEvvEEEEvNT_6ParamsE --------------------------
	.section	.nv.shared._ZN7cutlass13device_kernelINS_4gemm6kernel13GemmUniversalIN4cute5tupleIJiiiiEEENS1_10collective13CollectiveMmaINS1_34MainloopSm90TmaGmmaWarpSpecializedILi3ENS5_IJNS4_1CILi1EEESB_SB_EEENS1_32KernelTmaWarpSpecializedPingpongEEENS5_IJNSA_ILi64EEENSA_ILi192EEENSA_ILi128EEEEEENS_6half_tENS5_IJlSB_lEEESJ_SK_NS4_8TiledMMAINS4_8MMA_AtomIJNS4_4SM904GMMA26MMA_64x192x16_F32F16F16_SSILNSO_5MajorE0ELSQ_0ELNSO_7ScaleInE1ELSR_1EEEEEENS4_6LayoutISC_NS5_IJNSA_ILi0EEESV_SV_EEEEENS5_IJNS4_10UnderscoreESY_SY_EEEEENS4_13SM90_TMA_LOADENS4_14ComposedLayoutINS4_7SwizzleILi3ELi4ELi3EEENS4_18smem_ptr_flag_bitsILi16EEENSU_INS5_IJNSA_ILi8EEESF_EEENS5_IJSF_SB_EEEEEEEvNS4_8identityES11_S1B_vS1C_EENS_8epilogue10collective6detail29Sm90TmaWarpSpecializedAdapterINS1F_15DefaultEpilogueISJ_SK_SK_NS1E_6thread17LinearCombinationISJ_Li1EffLNS1J_9ScaleType4KindE0ELNS_15FloatRoundStyleE2ESJ_EENS1_15EpilogueDefaultEEEEEvvEEEEvNT_6ParamsE,"aw",@nobits
	.sectionflags	@""
	.align	16
	.zero		1024


//--------------------- .nv.shared.reserved.0     --------------------------
	.section	.nv.shared.reserved.0,"aw",@nobits
	.weak		__nv_reservedSMEM_offset_0_alias
	.size		__nv_reservedSMEM_offset_0_alias, 0, 0
	.other		__nv_reservedSMEM_offset_0_alias,@"STO_CUDA_RESERVED_SHARED STV_DEFAULT"
__nv_reservedSMEM_offset_0_alias:
	.zero		0


//--------------------- .nv.global                --------------------------
	.section	.nv.global,"aw",@nobits
.nv.global:
	.type		_ZN39_INTERNAL_4503bb4a_4_k_cu_906b6c55_97934cute1_E,@object
	.size		_ZN39_INTERNAL_4503bb4a_4_k_cu_906b6c55_97934cute1_E,(_ZN39_INTERNAL_4503bb4a_4_k_cu_906b6c55_97934cuda3std3__45__cpo6cbeginE - _ZN39_INTERNAL_4503bb4a_4_k_cu_906b6c55_97934cute1_E)
_ZN39_INTERNAL_4503bb4a_4_k_cu_906b6c55_97934cute1_E:
	.zero		1
	.type		_ZN39_INTERNAL_4503bb4a_4_k_cu_906b6c55_97934cuda3std3__45__cpo6cbeginE,@object
	.size		_ZN39_INTERNAL_4503bb4a_4_k_cu_906b6c55_97934cuda3std3__45__cpo6cbeginE,(_ZN39_INTERNAL_4503bb4a_4_k_cu_906b6c55_97934cuda3std3__48in_placeE - _ZN39_INTERNAL_4503bb4a_4_k_cu_906b6c55_97934cuda3std3__45__cpo6cbeginE)
_ZN39_INTERNAL_4503bb4a_4_k_cu_906b6c55_97934cuda3std3__45__cpo6cbeginE:
	.zero		1
	.type		_ZN39_INTERNAL_4503bb4a_4_k_cu_906b6c55_97934cuda3std3__48in_placeE,@object
	.size		_ZN39_INTERNAL_4503bb4a_4_k_cu_906b6c55_97934cuda3std3__48in_placeE,(_ZN39_INTERNAL_4503bb4a_4_k_cu_906b6c55_97934cuda3std6ranges3__45__cpo9iter_moveE - _ZN39_INTERNAL_4503bb4a_4_k_cu_906b6c55_97934cuda3std3__48in_placeE)
_ZN39_INTERNAL_4503bb4a_4_k_cu_906b6c55_97934cuda3std3__48in_placeE:
	.zero		1
	.type		_ZN39_INTERNAL_4503bb4a_4_k_cu_906b6c55_97934cuda3std6ranges3__45__cpo9iter_moveE,@object
	.size		_ZN39_INTERNAL_4503bb4a_4_k_cu_906b6c55_97934cuda3std6ranges3__45__cpo9iter_moveE,(_ZN39_INTERNAL_4503bb4a_4_k_cu_906b6c55_97934cuda3std3__45__cpo5beginE - _ZN39_INTERNAL_4503bb4a_4_k_cu_906b6c55_97934cuda3std6ranges3__45__cpo9iter_moveE)
_ZN39_INTERNAL_4503bb4a_4_k_cu_906b6c55_97934cuda3std6ranges3__45__cpo9iter_moveE:
	.zero		1
	.type		_ZN39_INTERNAL_4503bb4a_4_k_cu_906b6c55_97934cuda3std3__45__cpo5beginE,@object
	.size		_ZN39_INTERNAL_4503bb4a_4_k_cu_906b6c55_97934cuda3std3__45__cpo5beginE,(_ZN39_INTERNAL_4503bb4a_4_k_cu_906b6c55_97934cuda3std3__441_GLOBAL__N__4503bb4a_4_k_cu_906b6c55_97936ignoreE - _ZN39_INTERNAL_4503bb4a_4_k_cu_906b6c55_97934cuda3std3__45__cpo5beginE)
_ZN39_INTERNAL_4503bb4a_4_k_cu_906b6c55_97934cuda3std3__45__cpo5beginE:
	.zero		1
	.type		_ZN39_INTERNAL_4503bb4a_4_k_cu_906b6c55_97934cuda3std3__441_GLOBAL__N__4503bb4a_4_k_cu_906b6c55_97936ignoreE,@object
	.size		_ZN39_INTERNAL_4503bb4a_4_k_cu_906b6c55_97934cuda3std3__441_GLOBAL__N__4503bb4a_4_k_cu_906b6c55_97936ignoreE,(_ZN39_INTERNAL_4503bb4a_4_k_cu_906b6c55_97934cute7productE - _ZN39_INTERNAL_4503bb4a_4_k_cu_906b6c55_97934cuda3std3__441_GLOBAL__N__4503bb4a_4_k_cu_906b6c55_97936ignoreE)
_ZN39_INTERNAL_4503bb4a_4_k_cu_906b6c55_97934cuda3std3__441_GLOBAL__N__4503bb4a_4_k_cu_906b6c55_97936ignoreE:
	.zero		1
	.type		_ZN39_INTERNAL_4503bb4a_4_k_cu_906b6c55_97934cute7productE,@object
	.size		_ZN39_INTERNAL_4503bb4a_4_k_cu_906b6c55_97934cute7productE,(_ZN39_INTERNAL_4503bb4a_4_k_cu_906b6c55_97934cuda3std3__45__cpo3endE - _ZN39_INTERNAL_4503bb4a_4_k_cu_906b6c55_97934cute7productE)
_ZN39_INTERNAL_4503bb4a_4_k_cu_906b6c55_97934cute7productE:
	.zero		1
	.type		_ZN39_INTERNAL_4503bb4a_4_k_cu_906b6c55_97934cuda3std3__45__cpo3endE,@object
	.size		_ZN39_INTERNAL_4503bb4a_4_k_cu_906b6c55_97934cuda3std3__45__cpo3endE,(_ZN39_INTERNAL_4503bb4a_4_k_cu_906b6c55_97934cuda3std3__419piecewise_constructE - _ZN39_INTERNAL_4503bb4a_4_k_cu_906b6c55_97934cuda3std3__45__cpo3endE)
_ZN39_INTERNAL_4503bb4a_4_k_cu_906b6c55_97934cuda3std3__45__cpo3endE:
	.zero		1
	.type		_ZN39_INTERNAL_4503bb4a_4_k_cu_906b6c55_97934cuda3std3__419piecewise_constructE,@object
	.size		_ZN39_INTERNAL_4503bb4a_4_k_cu_906b6c55_97934cuda3std3__419piecewise_constructE,(_ZN39_INTERNAL_4503bb4a_4_k_cu_906b6c55_97934cuda3std3__45__cpo4cendE - _ZN39_INTERNAL_4503bb4a_4_k_cu_906b6c55_97934cuda3std3__419piecewise_constructE)
_ZN39_INTERNAL_4503bb4a_4_k_cu_906b6c55_97934cuda3std3__419piecewise_constructE:
	.zero		1
	.type		_ZN39_INTERNAL_4503bb4a_4_k_cu_906b6c55_97934cuda3std3__45__cpo4cendE,@object
	.size		_ZN39_INTERNAL_4503bb4a_4_k_cu_906b6c55_97934cuda3std3__45__cpo4cendE,(_ZN39_INTERNAL_4503bb4a_4_k_cu_906b6c55_97934cuda3std6ranges3__45__cpo4swapE - _ZN39_INTERNAL_4503bb4a_4_k_cu_906b6c55_97934cuda3std3__45__cpo4cendE)
_ZN39_INTERNAL_4503bb4a_4_k_cu_906b6c55_97934cuda3std3__45__cpo4cendE:
	.zero		1
	.type		_ZN39_INTERNAL_4503bb4a_4_k_cu_906b6c55_97934cuda3std6ranges3__45__cpo4swapE,@object
	.size		_ZN39_INTERNAL_4503bb4a_4_k_cu_906b6c55_97934cuda3std6ranges3__45__cpo4swapE,(.L_8 - _ZN39_INTERNAL_4503bb4a_4_k_cu_906b6c55_97934cuda3std6ranges3__45__cpo4swapE)
_ZN39_INTERNAL_4503bb4a_4_k_cu_906b6c55_97934cuda3std6ranges3__45__cpo4swapE:
	.zero		1
.L_8:


//--------------------- .nv.constant0._ZN7cutlass13device_kernelINS_4gemm6kernel13GemmUniversalIN4cute5tupleIJiiiiEEENS1_10collective13CollectiveMmaINS1_34MainloopSm90TmaGmmaWarpSpecializedILi3ENS5_IJNS4_1CILi1EEESB_SB_EEENS1_32KernelTmaWarpSpecializedPingpongEEENS5_IJNSA_ILi64EEENSA_ILi192EEENSA_ILi128EEEEEENS_6half_tENS5_IJlSB_lEEESJ_SK_NS4_8TiledMMAINS4_8MMA_AtomIJNS4_4SM904GMMA26MMA_64x192x16_F32F16F16_SSILNSO_5MajorE0ELSQ_0ELNSO_7ScaleInE1ELSR_1EEEEEENS4_6LayoutISC_NS5_IJNSA_ILi0EEESV_SV_EEEEENS5_IJNS4_10UnderscoreESY_SY_EEEEENS4_13SM90_TMA_LOADENS4_14ComposedLayoutINS4_7SwizzleILi3ELi4ELi3EEENS4_18smem_ptr_flag_bitsILi16EEENSU_INS5_IJNSA_ILi8EEESF_EEENS5_IJSF_SB_EEEEEEEvNS4_8identityES11_S1B_vS1C_EENS_8epilogue10collective6detail29Sm90TmaWarpSpecializedAdapterINS1F_15DefaultEpilogueISJ_SK_SK_NS1E_6thread17LinearCombinationISJ_Li1EffLNS1J_9ScaleType4KindE0ELNS_15FloatRoundStyleE2ESJ_EENS1_15EpilogueDefaultEEEEEvvEEEEvNT_6ParamsE --------------------------
	.section	.nv.constant0._ZN7cutlass13device_kernelINS_4gemm6kernel13GemmUniversalIN4cute5tupleIJiiiiEEENS1_10collective13CollectiveMmaINS1_34MainloopSm90TmaGmmaWarpSpecializedILi3ENS5_IJNS4_1CILi1EEESB_SB_EEENS1_32KernelTmaWarpSpecializedPingpongEEENS5_IJNSA_ILi64EEENSA_ILi192EEENSA_ILi128EEEEEENS_6half_tENS5_IJlSB_lEEESJ_SK_NS4_8TiledMMAINS4_8MMA_AtomIJNS4_4SM904GMMA26MMA_64x192x16_F32F16F16_SSILNSO_5MajorE0ELSQ_0ELNSO_7ScaleInE1ELSR_1EEEEEENS4_6LayoutISC_NS5_IJNSA_ILi0EEESV_SV_EEEEENS5_IJNS4_10UnderscoreESY_SY_EEEEENS4_13SM90_TMA_LOADENS4_14ComposedLayoutINS4_7SwizzleILi3ELi4ELi3EEENS4_18smem_ptr_flag_bitsILi16EEENSU_INS5_IJNSA_ILi8EEESF_EEENS5_IJSF_SB_EEEEEEEvNS4_8identityES11_S1B_vS1C_EENS_8epilogue10collective6detail29Sm90TmaWarpSpecializedAdapterINS1F_15DefaultEpilogueISJ_SK_SK_NS1E_6thread17LinearCombinationISJ_Li1EffLNS1J_9ScaleType4KindE0ELNS_15FloatRoundStyleE2ESJ_EENS1_15EpilogueDefaultEEEEEvvEEEEvNT_6ParamsE,"a",@progbits
	.sectionflags	@""
	.align	4
.nv.constant0._ZN7cutlass13device_kernelINS_4gemm6kernel13GemmUniversalIN4cute5tupleIJiiiiEEENS1_10collective13CollectiveMmaINS1_34MainloopSm90TmaGmmaWarpSpecializedILi3ENS5_IJNS4_1CILi1EEESB_SB_EEENS1_32KernelTmaWarpSpecializedPingpongEEENS5_IJNSA_ILi64EEENSA_ILi192EEENSA_ILi128EEEEEENS_6half_tENS5_IJlSB_lEEESJ_SK_NS4_8TiledMMAINS4_8MMA_AtomIJNS4_4SM904GMMA26MMA_64x192x16_F32F16F16_SSILNSO_5MajorE0ELSQ_0ELNSO_7ScaleInE1ELSR_1EEEEEENS4_6LayoutISC_NS5_IJNSA_ILi0EEESV_SV_EEEEENS5_IJNS4_10UnderscoreESY_SY_EEEEENS4_13SM90_TMA_LOADENS4_14ComposedLayoutINS4_7SwizzleILi3ELi4ELi3EEENS4_18smem_ptr_flag_bitsILi16EEENSU_INS5_IJNSA_ILi8EEESF_EEENS5_IJSF_SB_EEEEEEEvNS4_8identityES11_S1B_vS1C_EENS_8epilogue10collective6detail29Sm90TmaWarpSpecializedAdapterINS1F_15DefaultEpilogueISJ_SK_SK_NS1E_6thread17LinearCombinationISJ_Li1EffLNS1J_9ScaleType4KindE0ELNS_15FloatRoundStyleE2ESJ_EENS1_15EpilogueDefaultEEEEEvvEEEEvNT_6ParamsE:
	.zero		1664


//--------------------- SYMBOLS --------------------------

	.type		.nv.reservedSmem.offset0,@object
	.size		.nv.reservedSmem.offset0,0x4
	.type		__assertfail,@function
